	.target	sm_100

	.elftype	@"ET_EXEC"


//--------------------- .note.nv.tkinfo           --------------------------
	.section	.note.nv.tkinfo,"",@"SHT_NOTE"
	.sectionflags	@"SHF_NOTE_NV_TKINFO"
	.tkinfo
        /*0018*/ 	.word	0x00000081
        /*0030*/ 	.string	""
        /*0030*/ 	.string	"ptxas"
        /*0030*/ 	.string	"Cuda compilation tools, release 12.9, V12.9.86"
        /*0030*/ 	.string	"Build cuda_12.9.r12.9/compiler.36037853_0"
        /*0030*/ 	.string	"-regUsageLevel 10 -arch sm_100f -m 64 "



//--------------------- .note.nv.cuver            --------------------------
	.section	.note.nv.cuver,"",@"SHT_NOTE"
	.sectionflags	@"SHF_NOTE_NV_CUVER"
        /*0018*/ 	.short	0x0001
        /*001a*/ 	.short	0x0064
        /*001c*/ 	.short	0x0001
        /*001e*/ 	.short	0x0000
        /*0020*/ 	.short	0x0001
        /*0022*/ 	.short	0x0000


//--------------------- .nv.info                  --------------------------
	.section	.nv.info,"",@"SHT_CUDA_INFO"
	.align	4


	//----- nvinfo : EIATTR_REGCOUNT
	.align		4
        /*0000*/ 	.byte	0x04, 0x2f
        /*0002*/ 	.short	(.L_17 - .L_16)
	.align		4
.L_16:
        /*0004*/ 	.word	index@(_ZN9deep_gemm24sm100_fp8_gemm_1d1d_implILN4cute4UMMA5MajorE0ELS3_0ELj0ELj7168ELj2048ELj128ELj224ELj128ELj1ELj128ELj128ELj64ELj6ELj128ELj128ELj2ELb0ELj150ELNS_8GemmTypeE0ELb0EN7cutlass10bfloat16_tENS_16EpilogueIdentityEEEvPijjj14CUtensorMap_stS9_S9_S9_S9_)
        /*0008*/ 	.word	0x00000038


	//----- nvinfo : EIATTR_FRAME_SIZE
	.align		4
.L_17:
        /*000c*/ 	.byte	0x04, 0x11
        /*000e*/ 	.short	(.L_19 - .L_18)
	.align		4
.L_18:
        /*0010*/ 	.word	index@($__internal_3_$__cuda_sm20_div_u16)
        /*0014*/ 	.word	0x00000000


	//----- nvinfo : EIATTR_FRAME_SIZE
	.align		4
.L_19:
        /*0018*/ 	.byte	0x04, 0x11
        /*001a*/ 	.short	(.L_21 - .L_20)
	.align		4
.L_20:
        /*001c*/ 	.word	index@($__internal_2_$__cuda_sm10x_tcgen05_guardrail_trap_unallocated_columns_being_dealloced)
        /*0020*/ 	.word	0x00000000


	//----- nvinfo : EIATTR_FRAME_SIZE
	.align		4
.L_21:
        /*0024*/ 	.byte	0x04, 0x11
        /*0026*/ 	.short	(.L_23 - .L_22)
	.align		4
.L_22:
        /*0028*/ 	.word	index@($__internal_1_$__cuda_sm10x_tcgen05_guardrail_trap_phase_invalid_during_alloc)
        /*002c*/ 	.word	0x00000000


	//----- nvinfo : EIATTR_FRAME_SIZE
	.align		4
.L_23:
        /*0030*/ 	.byte	0x04, 0x11
        /*0032*/ 	.short	(.L_25 - .L_24)
	.align		4
.L_24:
        /*0034*/ 	.word	index@($__internal_0_$__cuda_sm10x_tcgen05_guardrail_trap_col_being_dealloced_not_returned_by_alloc)
        /*0038*/ 	.word	0x00000000


	//----- nvinfo : EIATTR_FRAME_SIZE
	.align		4
.L_25:
        /*003c*/ 	.byte	0x04, 0x11
        /*003e*/ 	.short	(.L_27 - .L_26)
	.align		4
.L_26:
        /*0040*/ 	.word	index@(_ZN9deep_gemm24sm100_fp8_gemm_1d1d_implILN4cute4UMMA5MajorE0ELS3_0ELj0ELj7168ELj2048ELj128ELj224ELj128ELj1ELj128ELj128ELj64ELj6ELj128ELj128ELj2ELb0ELj150ELNS_8GemmTypeE0ELb0EN7cutlass10bfloat16_tENS_16EpilogueIdentityEEEvPijjj14CUtensorMap_stS9_S9_S9_S9_)
        /*0044*/ 	.word	0x00000000


	//----- nvinfo : EIATTR_MIN_STACK_SIZE
	.align		4
.L_27:
        /*0048*/ 	.byte	0x04, 0x12
        /*004a*/ 	.short	(.L_29 - .L_28)
	.align		4
.L_28:
        /*004c*/ 	.word	index@(_ZN9deep_gemm24sm100_fp8_gemm_1d1d_implILN4cute4UMMA5MajorE0ELS3_0ELj0ELj7168ELj2048ELj128ELj224ELj128ELj1ELj128ELj128ELj64ELj6ELj128ELj128ELj2ELb0ELj150ELNS_8GemmTypeE0ELb0EN7cutlass10bfloat16_tENS_16EpilogueIdentityEEEvPijjj14CUtensorMap_stS9_S9_S9_S9_)
        /*0050*/ 	.word	0x00000000
.L_29:


//--------------------- .nv.info._ZN9deep_gemm24sm100_fp8_gemm_1d1d_implILN4cute4UMMA5MajorE0ELS3_0ELj0ELj7168ELj2048ELj128ELj224ELj128ELj1ELj128ELj128ELj64ELj6ELj128ELj128ELj2ELb0ELj150ELNS_8GemmTypeE0ELb0EN7cutlass10bfloat16_tENS_16EpilogueIdentityEEEvPijjj14CUtensorMap_stS9_S9_S9_S9_ --------------------------
	.section	.nv.info._ZN9deep_gemm24sm100_fp8_gemm_1d1d_implILN4cute4UMMA5MajorE0ELS3_0ELj0ELj7168ELj2048ELj128ELj224ELj128ELj1ELj128ELj128ELj64ELj6ELj128ELj128ELj2ELb0ELj150ELNS_8GemmTypeE0ELb0EN7cutlass10bfloat16_tENS_16EpilogueIdentityEEEvPijjj14CUtensorMap_stS9_S9_S9_S9_,"",@"SHT_CUDA_INFO"
	.sectionflags	@""
	.align	4


	//----- nvinfo : EIATTR_CUDA_API_VERSION
	.align		4
        /*0000*/ 	.byte	0x04, 0x37
        /*0002*/ 	.short	(.L_31 - .L_30)
.L_30:
        /*0004*/ 	.word	0x00000081


	//----- nvinfo : EIATTR_KPARAM_INFO
	.align		4
.L_31:
        /*0008*/ 	.byte	0x04, 0x17
        /*000a*/ 	.short	(.L_33 - .L_32)
.L_32:
        /*000c*/ 	.word	0x00000000
        /*0010*/ 	.short	0x0008
        /*0012*/ 	.short	0x0240
        /*0014*/ 	.byte	0x00, 0xf0, 0x01, 0x02


	//----- nvinfo : EIATTR_KPARAM_INFO
	.align		4
.L_33:
        /*0018*/ 	.byte	0x04, 0x17
        /*001a*/ 	.short	(.L_35 - .L_34)
.L_34:
        /*001c*/ 	.word	0x00000000
        /*0020*/ 	.short	0x0007
        /*0022*/ 	.short	0x01c0
        /*0024*/ 	.byte	0x00, 0xf0, 0x01, 0x02


	//----- nvinfo : EIATTR_KPARAM_INFO
	.align		4
.L_35:
        /*0028*/ 	.byte	0x04, 0x17
        /*002a*/ 	.short	(.L_37 - .L_36)
.L_36:
        /*002c*/ 	.word	0x00000000
        /*0030*/ 	.short	0x0006
        /*0032*/ 	.short	0x0140
        /*0034*/ 	.byte	0x00, 0xf0, 0x01, 0x02


	//----- nvinfo : EIATTR_KPARAM_INFO
	.align		4
.L_37:
        /*0038*/ 	.byte	0x04, 0x17
        /*003a*/ 	.short	(.L_39 - .L_38)
.L_38:
        /*003c*/ 	.word	0x00000000
        /*0040*/ 	.short	0x0005
        /*0042*/ 	.short	0x00c0
        /*0044*/ 	.byte	0x00, 0xf0, 0x01, 0x02


	//----- nvinfo : EIATTR_KPARAM_INFO
	.align		4
.L_39:
        /*0048*/ 	.byte	0x04, 0x17
        /*004a*/ 	.short	(.L_41 - .L_40)
.L_40:
        /*004c*/ 	.word	0x00000000
        /*0050*/ 	.short	0x0004
        /*0052*/ 	.short	0x0040
        /*0054*/ 	.byte	0x00, 0xf0, 0x01, 0x02


	//----- nvinfo : EIATTR_KPARAM_INFO
	.align		4
.L_41:
        /*0058*/ 	.byte	0x04, 0x17
        /*005a*/ 	.short	(.L_43 - .L_42)
.L_42:
        /*005c*/ 	.word	0x00000000
        /*0060*/ 	.short	0x0003
        /*0062*/ 	.short	0x0010
        /*0064*/ 	.byte	0x00, 0xf0, 0x11, 0x00


	//----- nvinfo : EIATTR_KPARAM_INFO
	.align		4
.L_43:
        /*0068*/ 	.byte	0x04, 0x17
        /*006a*/ 	.short	(.L_45 - .L_44)
.L_44:
        /*006c*/ 	.word	0x00000000
        /*0070*/ 	.short	0x0002
        /*0072*/ 	.short	0x000c
        /*0074*/ 	.byte	0x00, 0xf0, 0x11, 0x00


	//----- nvinfo : EIATTR_KPARAM_INFO
	.align		4
.L_45:
        /*0078*/ 	.byte	0x04, 0x17
        /*007a*/ 	.short	(.L_47 - .L_46)
.L_46:
        /*007c*/ 	.word	0x00000000
        /*0080*/ 	.short	0x0001
        /*0082*/ 	.short	0x0008
        /*0084*/ 	.byte	0x00, 0xf0, 0x11, 0x00


	//----- nvinfo : EIATTR_KPARAM_INFO
	.align		4
.L_47:
        /*0088*/ 	.byte	0x04, 0x17
        /*008a*/ 	.short	(.L_49 - .L_48)
.L_48:
        /*008c*/ 	.word	0x00000000
        /*0090*/ 	.short	0x0000
        /*0092*/ 	.short	0x0000
        /*0094*/ 	.byte	0x00, 0xf5, 0x21, 0x00


	//----- nvinfo : EIATTR_AT_ENTRY_FRAGMENTS
	.align		4
.L_49:
        /*0098*/ 	.byte	0x04, 0x4f
        /*009a*/ 	.short	(.L_51 - .L_50)


	//   ....[0]....
.L_50:
        /*009c*/ 	.word	0x00000004


	//   ....[1]....
        /*00a0*/ 	.word	0x00000005


	//----- nvinfo : EIATTR_RESERVED_SMEM_USED
	.align		4
.L_51:
        /*00a4*/ 	.byte	0x01, 0x41
	.zero		2


	//----- nvinfo : EIATTR_SPARSE_MMA_MASK
	.align		4
        /*00a8*/ 	.byte	0x03, 0x50
        /*00aa*/ 	.short	0x0000


	//----- nvinfo : EIATTR_TCGEN05_2CTA_USED
	.align		4
        /*00ac*/ 	.byte	0x01, 0x52
	.zero		2


	//----- nvinfo : EIATTR_MAXREG_COUNT
	.align		4
        /*00b0*/ 	.byte	0x03, 0x1b
        /*00b2*/ 	.short	0x00ff


	//----- nvinfo : EIATTR_NUM_BARRIERS
	.align		4
        /*00b4*/ 	.byte	0x02, 0x4c
        /*00b6*/ 	.byte	0x09
	.zero		1


	//----- nvinfo : EIATTR_INT_WARP_WIDE_INSTR_OFFSETS
	.align		4
        /*00b8*/ 	.byte	0x04, 0x31
        /*00ba*/ 	.short	(.L_53 - .L_52)


	//   ....[0]....
.L_52:
        /*00bc*/ 	.word	0x00006370


	//   ....[1]....
        /*00c0*/ 	.word	0x00006390


	//----- nvinfo : EIATTR_COOP_GROUP_MASK_REGIDS
	.align		4
.L_53:
        /*00c4*/ 	.byte	0x04, 0x29
        /*00c6*/ 	.short	(.L_55 - .L_54)


	//   ....[0]....
.L_54:
        /*00c8*/ 	.word	0xffffffff


	//   ....[1]....
        /*00cc*/ 	.word	0xffffffff


	//   ....[2]....
        /*00d0*/ 	.word	0xffffffff


	//   ....[3]....
        /*00d4*/ 	.word	0xffffffff


	//   ....[4]....
        /*00d8*/ 	.word	0xffffffff


	//   ....[5]....
        /*00dc*/ 	.word	0xffffffff


	//   ....[6]....
        /*00e0*/ 	.word	0xffffffff


	//   ....[7]....
        /*00e4*/ 	.word	0xffffffff


	//   ....[8]....
        /*00e8*/ 	.word	0xffffffff


	//   ....[9]....
        /*00ec*/ 	.word	0xffffffff


	//   ....[10]....
        /*00f0*/ 	.word	0xffffffff


	//   ....[11]....
        /*00f4*/ 	.word	0xffffffff


	//   ....[12]....
        /*00f8*/ 	.word	0xffffffff


	//   ....[13]....
        /*00fc*/ 	.word	0xffffffff


	//   ....[14]....
        /*0100*/ 	.word	0xffffffff


	//----- nvinfo : EIATTR_COOP_GROUP_INSTR_OFFSETS
	.align		4
.L_55:
        /*0104*/ 	.byte	0x04, 0x28
        /*0106*/ 	.short	(.L_57 - .L_56)


	//   ....[0]....
.L_56:
        /*0108*/ 	.word	0x00000030


	//   ....[1]....
        /*010c*/ 	.word	0x000004d0


	//   ....[2]....
        /*0110*/ 	.word	0x00000ae0


	//   ....[3]....
        /*0114*/ 	.word	0x00000b80


	//   ....[4]....
        /*0118*/ 	.word	0x00001000


	//   ....[5]....
        /*011c*/ 	.word	0x000010b0


	//   ....[6]....
        /*0120*/ 	.word	0x00001160


	//   ....[7]....
        /*0124*/ 	.word	0x000017c0


	//   ....[8]....
        /*0128*/ 	.word	0x000017e0


	//   ....[9]....
        /*012c*/ 	.word	0x00001800


	//   ....[10]....
        /*0130*/ 	.word	0x00001a60


	//   ....[11]....
        /*0134*/ 	.word	0x00001a90


	//   ....[12]....
        /*0138*/ 	.word	0x00001ab0


	//   ....[13]....
        /*013c*/ 	.word	0x00006290


	//   ....[14]....
        /*0140*/ 	.word	0x00006450


	//----- nvinfo : EIATTR_VRC_CTA_INIT_COUNT
	.align		4
.L_57:
        /*0144*/ 	.byte	0x02, 0x4a
        /*0146*/ 	.byte	0x80
	.zero		1


	//----- nvinfo : EIATTR_MBARRIER_INSTR_OFFSETS
	.align		4
        /*0148*/ 	.byte	0x04, 0x39
        /*014a*/ 	.short	(.L_59 - .L_58)


	//   ....[0]....
.L_58:
        /*014c*/ 	.word	0x00000330
        /*0150*/ 	.word	0x000000ff
        /*0154*/ 	.word	0x00033400
        /*0158*/ 	.short	0x0100
        /*015a*/ 	.byte	0x05
	.zero		1


	//   ....[1]....
        /*015c*/ 	.word	0x00000340
        /*0160*/ 	.word	0x000000ff
        /*0164*/ 	.word	0x00033430
        /*0168*/ 	.short	0x0100
        /*016a*/ 	.byte	0x05
	.zero		1


	//   ....[2]....
        /*016c*/ 	.word	0x00000350
        /*0170*/ 	.word	0x000000ff
        /*0174*/ 	.word	0x00033460
        /*0178*/ 	.short	0x0100
        /*017a*/ 	.byte	0x05
	.zero		1


	//   ....[3]....
        /*017c*/ 	.word	0x00000360
        /*0180*/ 	.word	0x000000ff
        /*0184*/ 	.word	0x00033408
        /*0188*/ 	.short	0x0100
        /*018a*/ 	.byte	0x05
	.zero		1


	//   ....[4]....
        /*018c*/ 	.word	0x00000370
        /*0190*/ 	.word	0x000000ff
        /*0194*/ 	.word	0x00033438
        /*0198*/ 	.short	0x0100
        /*019a*/ 	.byte	0x05
	.zero		1


	//   ....[5]....
        /*019c*/ 	.word	0x00000380
        /*01a0*/ 	.word	0x000000ff
        /*01a4*/ 	.word	0x00033468
        /*01a8*/ 	.short	0x0100
        /*01aa*/ 	.byte	0x05
	.zero		1


	//   ....[6]....
        /*01ac*/ 	.word	0x00000390
        /*01b0*/ 	.word	0x000000ff
        /*01b4*/ 	.word	0x00033410
        /*01b8*/ 	.short	0x0100
        /*01ba*/ 	.byte	0x05
	.zero		1


	//   ....[7]....
        /*01bc*/ 	.word	0x000003a0
        /*01c0*/ 	.word	0x000000ff
        /*01c4*/ 	.word	0x00033440
        /*01c8*/ 	.short	0x0100
        /*01ca*/ 	.byte	0x05
	.zero		1


	//   ....[8]....
        /*01cc*/ 	.word	0x000003b0
        /*01d0*/ 	.word	0x000000ff
        /*01d4*/ 	.word	0x00033470
        /*01d8*/ 	.short	0x0100
        /*01da*/ 	.byte	0x05
	.zero		1


	//   ....[9]....
        /*01dc*/ 	.word	0x000003c0
        /*01e0*/ 	.word	0x000000ff
        /*01e4*/ 	.word	0x00033418
        /*01e8*/ 	.short	0x0100
        /*01ea*/ 	.byte	0x05
	.zero		1


	//   ....[10]....
        /*01ec*/ 	.word	0x000003d0
        /*01f0*/ 	.word	0x000000ff
        /*01f4*/ 	.word	0x00033448
        /*01f8*/ 	.short	0x0100
        /*01fa*/ 	.byte	0x05
	.zero		1


	//   ....[11]....
        /*01fc*/ 	.word	0x000003e0
        /*0200*/ 	.word	0x000000ff
        /*0204*/ 	.word	0x00033478
        /*0208*/ 	.short	0x0100
        /*020a*/ 	.byte	0x05
	.zero		1


	//   ....[12]....
        /*020c*/ 	.word	0x000003f0
        /*0210*/ 	.word	0x000000ff
        /*0214*/ 	.word	0x00033420
        /*0218*/ 	.short	0x0100
        /*021a*/ 	.byte	0x05
	.zero		1


	//   ....[13]....
        /*021c*/ 	.word	0x00000400
        /*0220*/ 	.word	0x000000ff
        /*0224*/ 	.word	0x00033450
        /*0228*/ 	.short	0x0100
        /*022a*/ 	.byte	0x05
	.zero		1


	//   ....[14]....
        /*022c*/ 	.word	0x00000410
        /*0230*/ 	.word	0x000000ff
        /*0234*/ 	.word	0x00033480
        /*0238*/ 	.short	0x0100
        /*023a*/ 	.byte	0x05
	.zero		1


	//   ....[15]....
        /*023c*/ 	.word	0x00000420
        /*0240*/ 	.word	0x000000ff
        /*0244*/ 	.word	0x00033428
        /*0248*/ 	.short	0x0100
        /*024a*/ 	.byte	0x05
	.zero		1


	//   ....[16]....
        /*024c*/ 	.word	0x00000430
        /*0250*/ 	.word	0x000000ff
        /*0254*/ 	.word	0x00033458
        /*0258*/ 	.short	0x0100
        /*025a*/ 	.byte	0x05
	.zero		1


	//   ....[17]....
        /*025c*/ 	.word	0x00000440
        /*0260*/ 	.word	0x000000ff
        /*0264*/ 	.word	0x00033488
        /*0268*/ 	.short	0x0100
        /*026a*/ 	.byte	0x05
	.zero		1


	//   ....[18]....
        /*026c*/ 	.word	0x00000450
        /*0270*/ 	.word	0x000000ff
        /*0274*/ 	.word	0x00033490
        /*0278*/ 	.short	0x0100
        /*027a*/ 	.byte	0x05
	.zero		1


	//   ....[19]....
        /*027c*/ 	.word	0x00000460
        /*0280*/ 	.word	0x000000ff
        /*0284*/ 	.word	0x000334a0
        /*0288*/ 	.short	0x0100
        /*028a*/ 	.byte	0x05
	.zero		1


	//   ....[20]....
        /*028c*/ 	.word	0x00000470
        /*0290*/ 	.word	0x000000ff
        /*0294*/ 	.word	0x00033498
        /*0298*/ 	.short	0x0100
        /*029a*/ 	.byte	0x05
	.zero		1


	//   ....[21]....
        /*029c*/ 	.word	0x00000480
        /*02a0*/ 	.word	0x000000ff
        /*02a4*/ 	.word	0x000334a8
        /*02a8*/ 	.short	0x0100
        /*02aa*/ 	.byte	0x05
	.zero		1


	//   ....[22]....
        /*02ac*/ 	.word	0x00000750
        /*02b0*/ 	.word	0x0000000a
        /*02b4*/ 	.word	0x00000000
        /*02b8*/ 	.short	0x010a
        /*02ba*/ 	.byte	0xff
	.zero		1


	//   ....[23]....
        /*02bc*/ 	.word	0x00000770
        /*02c0*/ 	.word	0x0000000a
        /*02c4*/ 	.word	0x00000000
        /*02c8*/ 	.short	0x010a
        /*02ca*/ 	.byte	0xff
	.zero		1


	//   ....[24]....
        /*02cc*/ 	.word	0x00000950
        /*02d0*/ 	.word	0x00000006
        /*02d4*/ 	.word	0x00000000
        /*02d8*/ 	.short	0x010a
        /*02da*/ 	.byte	0xff
	.zero		1


	//   ....[25]....
        /*02dc*/ 	.word	0x00000970
        /*02e0*/ 	.word	0x00000006
        /*02e4*/ 	.word	0x00000000
        /*02e8*/ 	.short	0x010a
        /*02ea*/ 	.byte	0xff
	.zero		1


	//   ....[26]....
        /*02ec*/ 	.word	0x00000a60
        /*02f0*/ 	.word	0x00000006
        /*02f4*/ 	.word	0x00000000
        /*02f8*/ 	.short	0x0101
        /*02fa*/ 	.byte	0xff
	.zero		1


	//   ....[27]....
        /*02fc*/ 	.word	0x00000eb0
        /*0300*/ 	.word	0x00000002
        /*0304*/ 	.word	0x00033400
        /*0308*/ 	.short	0x010a
        /*030a*/ 	.byte	0xff
	.zero		1


	//   ....[28]....
        /*030c*/ 	.word	0x00001240
        /*0310*/ 	.word	0x00000002
        /*0314*/ 	.word	0x00000000
        /*0318*/ 	.short	0x0101
        /*031a*/ 	.byte	0xff
	.zero		1


	//   ....[29]....
        /*031c*/ 	.word	0x00001590
        /*0320*/ 	.word	0x00000003
        /*0324*/ 	.word	0x000334a0
        /*0328*/ 	.short	0x010a
        /*032a*/ 	.byte	0x09
	.zero		1


	//   ....[30]....
        /*032c*/ 	.word	0x00001650
        /*0330*/ 	.word	0x000000ff
        /*0334*/ 	.word	0x00033460
        /*0338*/ 	.short	0x010a
        /*033a*/ 	.byte	0x0e
	.zero		1


	//   ....[31]....
        /*033c*/ 	.word	0x00001a30
        /*0340*/ 	.word	0x000000ff
        /*0344*/ 	.word	0x00033460
        /*0348*/ 	.short	0x010a
        /*034a*/ 	.byte	0x0a
	.zero		1


	//   ....[32]....
        /*034c*/ 	.word	0x00001e60
        /*0350*/ 	.word	0x00000002
        /*0354*/ 	.word	0x000334a0
        /*0358*/ 	.short	0x010a
        /*035a*/ 	.byte	0xff
	.zero		1


	//   ....[33]....
        /*035c*/ 	.word	0x000020f0
        /*0360*/ 	.word	0x0000001a
        /*0364*/ 	.word	0x00000030
        /*0368*/ 	.short	0x010a
        /*036a*/ 	.byte	0xff
	.zero		1


	//   ....[34]....
        /*036c*/ 	.word	0x00002560
        /*0370*/ 	.word	0x0000001c
        /*0374*/ 	.word	0x00000030
        /*0378*/ 	.short	0x010a
        /*037a*/ 	.byte	0xff
	.zero		1


	//   ....[35]....
        /*037c*/ 	.word	0x00002760
        /*0380*/ 	.word	0x0000001a
        /*0384*/ 	.word	0x00000030
        /*0388*/ 	.short	0x010a
        /*038a*/ 	.byte	0xff
	.zero		1


	//   ....[36]....
        /*038c*/ 	.word	0x00002970
        /*0390*/ 	.word	0x0000001c
        /*0394*/ 	.word	0x00000030
        /*0398*/ 	.short	0x010a
        /*039a*/ 	.byte	0xff
	.zero		1


	//   ....[37]....
        /*039c*/ 	.word	0x00002b50
        /*03a0*/ 	.word	0x0000001a
        /*03a4*/ 	.word	0x00000030
        /*03a8*/ 	.short	0x010a
        /*03aa*/ 	.byte	0xff
	.zero		1


	//   ....[38]....
        /*03ac*/ 	.word	0x00002e90
        /*03b0*/ 	.word	0x0000001c
        /*03b4*/ 	.word	0x00000030
        /*03b8*/ 	.short	0x010a
        /*03ba*/ 	.byte	0xff
	.zero		1


	//   ....[39]....
        /*03bc*/ 	.word	0x00003080
        /*03c0*/ 	.word	0x0000001a
        /*03c4*/ 	.word	0x00000030
        /*03c8*/ 	.short	0x010a
        /*03ca*/ 	.byte	0xff
	.zero		1


	//   ....[40]....
        /*03cc*/ 	.word	0x00003290
        /*03d0*/ 	.word	0x0000001c
        /*03d4*/ 	.word	0x00000030
        /*03d8*/ 	.short	0x010a
        /*03da*/ 	.byte	0xff
	.zero		1


	//   ....[41]....
        /*03dc*/ 	.word	0x00003470
        /*03e0*/ 	.word	0x0000001a
        /*03e4*/ 	.word	0x00000030
        /*03e8*/ 	.short	0x010a
        /*03ea*/ 	.byte	0xff
	.zero		1


	//   ....[42]....
        /*03ec*/ 	.word	0x000037b0
        /*03f0*/ 	.word	0x0000001c
        /*03f4*/ 	.word	0x00000030
        /*03f8*/ 	.short	0x010a
        /*03fa*/ 	.byte	0xff
	.zero		1


	//   ....[43]....
        /*03fc*/ 	.word	0x000039a0
        /*0400*/ 	.word	0x0000001a
        /*0404*/ 	.word	0x00000030
        /*0408*/ 	.short	0x010a
        /*040a*/ 	.byte	0xff
	.zero		1


	//   ....[44]....
        /*040c*/ 	.word	0x00003bb0
        /*0410*/ 	.word	0x0000001c
        /*0414*/ 	.word	0x00000030
        /*0418*/ 	.short	0x010a
        /*041a*/ 	.byte	0xff
	.zero		1


	//   ....[45]....
        /*041c*/ 	.word	0x00003da0
        /*0420*/ 	.word	0x0000001a
        /*0424*/ 	.word	0x00000030
        /*0428*/ 	.short	0x010a
        /*042a*/ 	.byte	0xff
	.zero		1


	//   ....[46]....
        /*042c*/ 	.word	0x000040c0
        /*0430*/ 	.word	0x00000016
        /*0434*/ 	.word	0x00000030
        /*0438*/ 	.short	0x010a
        /*043a*/ 	.byte	0xff
	.zero		1


	//   ....[47]....
        /*043c*/ 	.word	0x000042d0
        /*0440*/ 	.word	0x00000018
        /*0444*/ 	.word	0x00000030
        /*0448*/ 	.short	0x010a
        /*044a*/ 	.byte	0xff
	.zero		1


	//   ....[48]....
        /*044c*/ 	.word	0x00004490
        /*0450*/ 	.word	0x00000004
        /*0454*/ 	.word	0x00000030
        /*0458*/ 	.short	0x010a
        /*045a*/ 	.byte	0xff
	.zero		1


	//   ....[49]....
        /*045c*/ 	.word	0x00004990
        /*0460*/ 	.word	0x00000003
        /*0464*/ 	.word	0x00033490
        /*0468*/ 	.short	0x010a
        /*046a*/ 	.byte	0xff
	.zero		1


	//   ....[50]....
        /*046c*/ 	.word	0x00006110
        /*0470*/ 	.word	0x00000003
        /*0474*/ 	.word	0x00000000
        /*0478*/ 	.short	0x0101
        /*047a*/ 	.byte	0xff
	.zero		1


	//   ....[51]....
        /*047c*/ 	.word	0x00006480
        /*0480*/ 	.word	0x0000000a
        /*0484*/ 	.word	0x00000000
        /*0488*/ 	.short	0x010a
        /*048a*/ 	.byte	0xff
	.zero		1


	//   ....[52]....
        /*048c*/ 	.word	0x000064e0
        /*0490*/ 	.word	0x00000006
        /*0494*/ 	.word	0x00000000
        /*0498*/ 	.short	0x010a
        /*049a*/ 	.byte	0xff
	.zero		1


	//   ....[53]....
        /*049c*/ 	.word	0x00006540
        /*04a0*/ 	.word	0x00000002
        /*04a4*/ 	.word	0x00033400
        /*04a8*/ 	.short	0x010a
        /*04aa*/ 	.byte	0xff
	.zero		1


	//   ....[54]....
        /*04ac*/ 	.word	0x000065c0
        /*04b0*/ 	.word	0x00000003
        /*04b4*/ 	.word	0x000334a0
        /*04b8*/ 	.short	0x010a
        /*04ba*/ 	.byte	0xff
	.zero		1


	//   ....[55]....
        /*04bc*/ 	.word	0x00006630
        /*04c0*/ 	.word	0x00000005
        /*04c4*/ 	.word	0x00033460
        /*04c8*/ 	.short	0x010a
        /*04ca*/ 	.byte	0xff
	.zero		1


	//   ....[56]....
        /*04cc*/ 	.word	0x000066a0
        /*04d0*/ 	.word	0x00000003
        /*04d4*/ 	.word	0x00033460
        /*04d8*/ 	.short	0x010a
        /*04da*/ 	.byte	0xff
	.zero		1


	//   ....[57]....
        /*04dc*/ 	.word	0x00006700
        /*04e0*/ 	.word	0x0000001a
        /*04e4*/ 	.word	0x00000030
        /*04e8*/ 	.short	0x010a
        /*04ea*/ 	.byte	0xff
	.zero		1


	//   ....[58]....
        /*04ec*/ 	.word	0x00006760
        /*04f0*/ 	.word	0x0000001c
        /*04f4*/ 	.word	0x00000030
        /*04f8*/ 	.short	0x010a
        /*04fa*/ 	.byte	0xff
	.zero		1


	//   ....[59]....
        /*04fc*/ 	.word	0x000067d0
        /*0500*/ 	.word	0x0000001a
        /*0504*/ 	.word	0x00000030
        /*0508*/ 	.short	0x010a
        /*050a*/ 	.byte	0xff
	.zero		1


	//   ....[60]....
        /*050c*/ 	.word	0x00006830
        /*0510*/ 	.word	0x0000001c
        /*0514*/ 	.word	0x00000030
        /*0518*/ 	.short	0x010a
        /*051a*/ 	.byte	0xff
	.zero		1


	//   ....[61]....
        /*051c*/ 	.word	0x000068a0
        /*0520*/ 	.word	0x0000001a
        /*0524*/ 	.word	0x00000030
        /*0528*/ 	.short	0x010a
        /*052a*/ 	.byte	0xff
	.zero		1


	//   ....[62]....
        /*052c*/ 	.word	0x00006900
        /*0530*/ 	.word	0x0000001c
        /*0534*/ 	.word	0x00000030
        /*0538*/ 	.short	0x010a
        /*053a*/ 	.byte	0xff
	.zero		1


	//   ....[63]....
        /*053c*/ 	.word	0x00006970
        /*0540*/ 	.word	0x0000001a
        /*0544*/ 	.word	0x00000030
        /*0548*/ 	.short	0x010a
        /*054a*/ 	.byte	0xff
	.zero		1


	//   ....[64]....
        /*054c*/ 	.word	0x000069d0
        /*0550*/ 	.word	0x0000001c
        /*0554*/ 	.word	0x00000030
        /*0558*/ 	.short	0x010a
        /*055a*/ 	.byte	0xff
	.zero		1


	//   ....[65]....
        /*055c*/ 	.word	0x00006a40
        /*0560*/ 	.word	0x0000001a
        /*0564*/ 	.word	0x00000030
        /*0568*/ 	.short	0x010a
        /*056a*/ 	.byte	0xff
	.zero		1


	//   ....[66]....
        /*056c*/ 	.word	0x00006aa0
        /*0570*/ 	.word	0x0000001c
        /*0574*/ 	.word	0x00000030
        /*0578*/ 	.short	0x010a
        /*057a*/ 	.byte	0xff
	.zero		1


	//   ....[67]....
        /*057c*/ 	.word	0x00006b10
        /*0580*/ 	.word	0x0000001a
        /*0584*/ 	.word	0x00000030
        /*0588*/ 	.short	0x010a
        /*058a*/ 	.byte	0xff
	.zero		1


	//   ....[68]....
        /*058c*/ 	.word	0x00006b70
        /*0590*/ 	.word	0x0000001c
        /*0594*/ 	.word	0x00000030
        /*0598*/ 	.short	0x010a
        /*059a*/ 	.byte	0xff
	.zero		1


	//   ....[69]....
        /*059c*/ 	.word	0x00006be0
        /*05a0*/ 	.word	0x0000001a
        /*05a4*/ 	.word	0x00000030
        /*05a8*/ 	.short	0x010a
        /*05aa*/ 	.byte	0xff
	.zero		1


	//   ....[70]....
        /*05ac*/ 	.word	0x00006c50
        /*05b0*/ 	.word	0x00000016
        /*05b4*/ 	.word	0x00000030
        /*05b8*/ 	.short	0x010a
        /*05ba*/ 	.byte	0xff
	.zero		1


	//   ....[71]....
        /*05bc*/ 	.word	0x00006cc0
        /*05c0*/ 	.word	0x00000018
        /*05c4*/ 	.word	0x00000030
        /*05c8*/ 	.short	0x010a
        /*05ca*/ 	.byte	0xff
	.zero		1


	//   ....[72]....
        /*05cc*/ 	.word	0x00006d30
        /*05d0*/ 	.word	0x00000004
        /*05d4*/ 	.word	0x00000030
        /*05d8*/ 	.short	0x010a
        /*05da*/ 	.byte	0xff
	.zero		1


	//   ....[73]....
        /*05dc*/ 	.word	0x00006d90
        /*05e0*/ 	.word	0x00000003
        /*05e4*/ 	.word	0x00033490
        /*05e8*/ 	.short	0x010a
        /*05ea*/ 	.byte	0xff
	.zero		1


	//----- nvinfo : EIATTR_NUM_MBARRIERS
	.align		4
.L_59:
        /*05ec*/ 	.byte	0x03, 0x38
        /*05ee*/ 	.short	0x0016


	//----- nvinfo : EIATTR_EXIT_INSTR_OFFSETS
	.align		4
        /*05f0*/ 	.byte	0x04, 0x1c
        /*05f2*/ 	.short	(.L_61 - .L_60)


	//   ....[0]....
.L_60:
        /*05f4*/ 	.word	0x00000cc0


	//   ....[1]....
        /*05f8*/ 	.word	0x000012a0


	//   ....[2]....
        /*05fc*/ 	.word	0x00001de0


	//   ....[3]....
        /*0600*/ 	.word	0x00001e90


	//   ....[4]....
        /*0604*/ 	.word	0x00001ef0


	//   ....[5]....
        /*0608*/ 	.word	0x00004660


	//   ....[6]....
        /*060c*/ 	.word	0x000046c0


	//   ....[7]....
        /*0610*/ 	.word	0x00006270


	//   ....[8]....
        /*0614*/ 	.word	0x00006460


	//----- nvinfo : EIATTR_MAX_THREADS
	.align		4
.L_61:
        /*0618*/ 	.byte	0x04, 0x05
        /*061a*/ 	.short	(.L_63 - .L_62)
.L_62:
        /*061c*/ 	.word	0x00000100
        /*0620*/ 	.word	0x00000001
        /*0624*/ 	.word	0x00000001


	//----- nvinfo : EIATTR_CRS_STACK_SIZE
	.align		4
.L_63:
        /*0628*/ 	.byte	0x04, 0x1e
        /*062a*/ 	.short	(.L_65 - .L_64)
.L_64:
        /*062c*/ 	.word	0x00000000


	//----- nvinfo : EIATTR_CBANK_PARAM_SIZE
	.align		4
.L_65:
        /*0630*/ 	.byte	0x03, 0x19
        /*0632*/ 	.short	0x02c0


	//----- nvinfo : EIATTR_PARAM_CBANK
	.align		4
        /*0634*/ 	.byte	0x04, 0x0a
        /*0636*/ 	.short	(.L_67 - .L_66)
	.align		4
.L_66:
        /*0638*/ 	.word	index@(.nv.constant0._ZN9deep_gemm24sm100_fp8_gemm_1d1d_implILN4cute4UMMA5MajorE0ELS3_0ELj0ELj7168ELj2048ELj128ELj224ELj128ELj1ELj128ELj128ELj64ELj6ELj128ELj128ELj2ELb0ELj150ELNS_8GemmTypeE0ELb0EN7cutlass10bfloat16_tENS_16EpilogueIdentityEEEvPijjj14CUtensorMap_stS9_S9_S9_S9_)
        /*063c*/ 	.short	0x0380
        /*063e*/ 	.short	0x02c0


	//----- nvinfo : EIATTR_SW_WAR
	.align		4
.L_67:
        /*0640*/ 	.byte	0x04, 0x36
        /*0642*/ 	.short	(.L_69 - .L_68)
.L_68:
        /*0644*/ 	.word	0x00000008
.L_69:


//--------------------- .nv.compat                --------------------------
	.section	.nv.compat,"",@"SHT_CUDA_COMPAT_INFO"
	.align	4
        /*0000*/ 	.byte	0x02, 0x02, 0x02, 0x00, 0x02, 0x05, 0x05, 0x00, 0x02, 0x03, 0x01, 0x00, 0x02, 0x06, 0x01, 0x00


//--------------------- .nv.callgraph             --------------------------
	.section	.nv.callgraph,"",@"SHT_CUDA_CALLGRAPH"
	.align	4
	.sectionentsize	8
	.align		4
        /*0000*/ 	.word	0x00000000
	.align		4
        /*0004*/ 	.word	0xffffffff
	.align		4
        /*0008*/ 	.word	0x00000000
	.align		4
        /*000c*/ 	.word	0xfffffffe
	.align		4
        /*0010*/ 	.word	0x00000000
	.align		4
        /*0014*/ 	.word	0xfffffffd
	.align		4
        /*0018*/ 	.word	0x00000000
	.align		4
        /*001c*/ 	.word	0xfffffffc


//--------------------- .nv.constant4             --------------------------
	.section	.nv.constant4,"a",@progbits
	.align	8
	.align		8
.nv.constant4:
        /*0000*/ 	.dword	_ZN47_INTERNAL_13b6b70a_9_kernel_cu_404d1a83_28973534cuda3std3__45__cpo5beginE
	.align		8
        /*0008*/ 	.dword	_ZN47_INTERNAL_13b6b70a_9_kernel_cu_404d1a83_28973534cuda3std3__45__cpo3endE
	.align		8
        /*0010*/ 	.dword	_ZN47_INTERNAL_13b6b70a_9_kernel_cu_404d1a83_28973534cuda3std3__45__cpo6cbeginE
	.align		8
        /*0018*/ 	.dword	_ZN47_INTERNAL_13b6b70a_9_kernel_cu_404d1a83_28973534cuda3std3__45__cpo4cendE
	.align		8
        /*0020*/ 	.dword	_ZN47_INTERNAL_13b6b70a_9_kernel_cu_404d1a83_28973534cuda3std3__449_GLOBAL__N__13b6b70a_9_kernel_cu_404d1a83_28973536ignoreE
	.align		8
        /*0028*/ 	.dword	_ZN47_INTERNAL_13b6b70a_9_kernel_cu_404d1a83_28973534cuda3std3__419piecewise_constructE
	.align		8
        /*0030*/ 	.dword	_ZN47_INTERNAL_13b6b70a_9_kernel_cu_404d1a83_28973534cuda3std3__48in_placeE
	.align		8
        /*0038*/ 	.dword	_ZN47_INTERNAL_13b6b70a_9_kernel_cu_404d1a83_28973534cuda3std6ranges3__45__cpo4swapE
	.align		8
        /*0040*/ 	.dword	_ZN47_INTERNAL_13b6b70a_9_kernel_cu_404d1a83_28973534cuda3std6ranges3__45__cpo9iter_moveE
	.align		8
        /*0048*/ 	.dword	_ZN47_INTERNAL_13b6b70a_9_kernel_cu_404d1a83_28973534cute7productE
	.align		8
        /*0050*/ 	.dword	_ZN47_INTERNAL_13b6b70a_9_kernel_cu_404d1a83_28973534cute1_E


//--------------------- .text._ZN9deep_gemm24sm100_fp8_gemm_1d1d_implILN4cute4UMMA5MajorE0ELS3_0ELj0ELj7168ELj2048ELj128ELj224ELj128ELj1ELj128ELj128ELj64ELj6ELj128ELj128ELj2ELb0ELj150ELNS_8GemmTypeE0ELb0EN7cutlass10bfloat16_tENS_16EpilogueIdentityEEEvPijjj14CUtensorMap_stS9_S9_S9_S9_ --------------------------
	.section	.text._ZN9deep_gemm24sm100_fp8_gemm_1d1d_implILN4cute4UMMA5MajorE0ELS3_0ELj0ELj7168ELj2048ELj128ELj224ELj128ELj1ELj128ELj128ELj64ELj6ELj128ELj128ELj2ELb0ELj150ELNS_8GemmTypeE0ELb0EN7cutlass10bfloat16_tENS_16EpilogueIdentityEEEvPijjj14CUtensorMap_stS9_S9_S9_S9_,"ax",@progbits
	.align	128
        .global         _ZN9deep_gemm24sm100_fp8_gemm_1d1d_implILN4cute4UMMA5MajorE0ELS3_0ELj0ELj7168ELj2048ELj128ELj224ELj128ELj1ELj128ELj128ELj64ELj6ELj128ELj128ELj2ELb0ELj150ELNS_8GemmTypeE0ELb0EN7cutlass10bfloat16_tENS_16EpilogueIdentityEEEvPijjj14CUtensorMap_stS9_S9_S9_S9_
        .type           _ZN9deep_gemm24sm100_fp8_gemm_1d1d_implILN4cute4UMMA5MajorE0ELS3_0ELj0ELj7168ELj2048ELj128ELj224ELj128ELj1ELj128ELj128ELj64ELj6ELj128ELj128ELj2ELb0ELj150ELNS_8GemmTypeE0ELb0EN7cutlass10bfloat16_tENS_16EpilogueIdentityEEEvPijjj14CUtensorMap_stS9_S9_S9_S9_,@function
        .size           _ZN9deep_gemm24sm100_fp8_gemm_1d1d_implILN4cute4UMMA5MajorE0ELS3_0ELj0ELj7168ELj2048ELj128ELj224ELj128ELj1ELj128ELj128ELj64ELj6ELj128ELj128ELj2ELb0ELj150ELNS_8GemmTypeE0ELb0EN7cutlass10bfloat16_tENS_16EpilogueIdentityEEEvPijjj14CUtensorMap_stS9_S9_S9_S9_,(.L_x_130 - _ZN9deep_gemm24sm100_fp8_gemm_1d1d_implILN4cute4UMMA5MajorE0ELS3_0ELj0ELj7168ELj2048ELj128ELj224ELj128ELj1ELj128ELj128ELj64ELj6ELj128ELj128ELj2ELb0ELj150ELNS_8GemmTypeE0ELb0EN7cutlass10bfloat16_tENS_16EpilogueIdentityEEEvPijjj14CUtensorMap_stS9_S9_S9_S9_)
        .other          _ZN9deep_gemm24sm100_fp8_gemm_1d1d_implILN4cute4UMMA5MajorE0ELS3_0ELj0ELj7168ELj2048ELj128ELj224ELj128ELj1ELj128ELj128ELj64ELj6ELj128ELj128ELj2ELb0ELj150ELNS_8GemmTypeE0ELb0EN7cutlass10bfloat16_tENS_16EpilogueIdentityEEEvPijjj14CUtensorMap_stS9_S9_S9_S9_,@"STO_CUDA_ENTRY STV_DEFAULT"
_ZN9deep_gemm24sm100_fp8_gemm_1d1d_implILN4cute4UMMA5MajorE0ELS3_0ELj0ELj7168ELj2048ELj128ELj224ELj128ELj1ELj128ELj128ELj64ELj6ELj128ELj128ELj2ELb0ELj150ELNS_8GemmTypeE0ELb0EN7cutlass10bfloat16_tENS_16EpilogueIdentityEEEvPijjj14CUtensorMap_stS9_S9_S9_S9_:
.text._ZN9deep_gemm24sm100_fp8_gemm_1d1d_implILN4cute4UMMA5MajorE0ELS3_0ELj0ELj7168ELj2048ELj128ELj224ELj128ELj1ELj128ELj128ELj64ELj6ELj128ELj128ELj2ELb0ELj150ELNS_8GemmTypeE0ELb0EN7cutlass10bfloat16_tENS_16EpilogueIdentityEEEvPijjj14CUtensorMap_stS9_S9_S9_S9_:
[----:B------:R-:W1:Y:S01]  /*0000*/  LDC R1, c[0x0][0x37c] ;  /* 0x0000df00ff017b82 */ /* 0x000e620000000800 */
[----:B------:R-:W2:Y:S02]  /*0010*/  S2R R0, SR_TID.X ;  /* 0x0000000000007919 */ /* 0x000ea40000002100 */
[----:B--2---:R-:W-:-:S05]  /*0020*/  SHF.R.U32.HI R0, RZ, 0x5, R0 ;  /* 0x00000005ff007819 */ /* 0x004fca0000011600 */
[----:B------:R-:W2:Y:S02]  /*0030*/  SHFL.IDX PT, R21, R0, RZ, 0x1f ;  /* 0x00001fff00157589 */ /* 0x000ea400000e0000 */
[----:B--2---:R-:W-:-:S13]  /*0040*/  ISETP.NE.AND P0, PT, R21, 0x2, PT ;  /* 0x000000021500780c */ /* 0x004fda0003f05270 */
[----:B-1----:R-:W-:Y:S05]  /*0050*/  @!P0 BRA `(.L_x_0) ;  /* 0x0000000400188947 */ /* 0x002fea0003800000 */
[----:B------:R-:W-:-:S13]  /*0060*/  ISETP.NE.AND P0, PT, R21, 0x1, PT ;  /* 0x000000011500780c */ /* 0x000fda0003f05270 */
[----:B------:R-:W-:Y:S05]  /*0070*/  @!P0 BRA `(.L_x_1) ;  /* 0x0000000000608947 */ /* 0x000fea0003800000 */
[----:B------:R-:W-:-:S13]  /*0080*/  ISETP.NE.AND P0, PT, R21, RZ, PT ;  /* 0x000000ff1500720c */ /* 0x000fda0003f05270 */
[----:B------:R-:W-:Y:S05]  /*0090*/  @P0 BRA `(.L_x_2) ;  /* 0x0000000800940947 */ /* 0x000fea0003800000 */
[----:B------:R-:W-:Y:S01]  /*00a0*/  ELECT P0, URZ, PT ;  /* 0x0000000000ff782f */ /* 0x000fe20003800000 */
[----:B------:R-:W-:-:S12]  /*00b0*/  BSSY.RECONVERGENT B0, `(.L_x_3) ;  /* 0x0000013000007945 */ /* 0x000fd80003800200 */
[----:B------:R-:W-:Y:S05]  /*00c0*/  @!P0 BRA `(.L_x_4) ;  /* 0x0000000000448947 */ /* 0x000fea0003800000 */
[----:B------:R-:W1:Y:S02]  /*00d0*/  LDCU.64 UR4, c[0x0][0x348] ;  /* 0x00006900ff0477ac */ /* 0x000e640008000a00 */
[----:B-1----:R-:W-:Y:S02]  /*00e0*/  UIADD3 UR12, UP4, UPT, UR4, 0x40, URZ ;  /* 0x00000040040c7890 */ /* 0x002fe4000ff9e0ff */
[----:B------:R-:W-:Y:S02]  /*00f0*/  UIADD3 UR10, UP3, UPT, UR4, 0xc0, URZ ;  /* 0x000000c0040a7890 */ /* 0x000fe4000ff7e0ff */
[----:B------:R-:W-:Y:S02]  /*0100*/  UIADD3 UR8, UP2, UPT, UR4, 0x140, URZ ;  /* 0x0000014004087890 */ /* 0x000fe4000ff5e0ff */
[----:B------:R-:W-:Y:S02]  /*0110*/  UIADD3 UR6, UP1, UPT, UR4, 0x1c0, URZ ;  /* 0x000001c004067890 */ /* 0x000fe4000ff3e0ff */
[----:B------:R-:W-:-:S02]  /*0120*/  UIADD3 UR4, UP0, UPT, UR4, 0x240, URZ ;  /* 0x0000024004047890 */ /* 0x000fc4000ff1e0ff */
[----:B------:R-:W-:Y:S02]  /*0130*/  UIADD3.X UR13, UPT, UPT, URZ, UR5, URZ, UP4, !UPT ;  /* 0x00000005ff0d7290 */ /* 0x000fe4000a7fe4ff */
[----:B------:R-:W-:Y:S02]  /*0140*/  UIADD3.X UR11, UPT, UPT, URZ, UR5, URZ, UP3, !UPT ;  /* 0x00000005ff0b7290 */ /* 0x000fe40009ffe4ff */
[----:B------:R-:W-:Y:S02]  /*0150*/  UIADD3.X UR9, UPT, UPT, URZ, UR5, URZ, UP2, !UPT ;  /* 0x00000005ff097290 */ /* 0x000fe400097fe4ff */
[----:B------:R-:W-:Y:S02]  /*0160*/  UIADD3.X UR7, UPT, UPT, URZ, UR5, URZ, UP1, !UPT ;  /* 0x00000005ff077290 */ /* 0x000fe40008ffe4ff */
[----:B------:R-:W-:Y:S01]  /*0170*/  UIADD3.X UR5, UPT, UPT, URZ, UR5, URZ, UP0, !UPT ;  /* 0x00000005ff057290 */ /* 0x000fe200087fe4ff */
[----:B------:R1:W-:Y:S02]  /*0180*/  UTMACCTL.PF [UR12] ;  /* 0x000000000c0079b9 */ /* 0x0003e40008040000 */
[----:B------:R1:W-:Y:S02]  /*0190*/  UTMACCTL.PF [UR10] ;  /* 0x000000000a0079b9 */ /* 0x0003e40008040000 */
[----:B------:R1:W-:Y:S02]  /*01a0*/  UTMACCTL.PF [UR8] ;  /* 0x00000000080079b9 */ /* 0x0003e40008040000 */
[----:B------:R1:W-:Y:S02]  /*01b0*/  UTMACCTL.PF [UR6] ;  /* 0x00000000060079b9 */ /* 0x0003e40008040000 */
[----:B------:R1:W-:Y:S02]  /*01c0*/  UTMACCTL.PF [UR4] ;  /* 0x00000000040079b9 */ /* 0x0003e40008040000 */
[----:B-1----:R-:W-:Y:S01]  /*01d0*/  NOP ;  /* 0x0000000000007918 */ /* 0x002fe20000000000 */
.L_x_4:
[----:B------:R-:W-:Y:S05]  /*01e0*/  BSYNC.RECONVERGENT B0 ;  /* 0x0000000000007941 */ /* 0x000fea0003800200 */
.L_x_3:
[----:B------:R-:W-:Y:S05]  /*01f0*/  BRA `(.L_x_2) ;  /* 0x00000008003c7947 */ /* 0x000fea0003800000 */
.L_x_1:
[----:B------:R-:W-:Y:S01]  /*0200*/  ELECT P0, URZ, PT ;  /* 0x0000000000ff782f */ /* 0x000fe20003800000 */
[----:B------:R-:W-:-:S12]  /*0210*/  BSSY.RECONVERGENT B0, `(.L_x_5) ;  /* 0x0000029000007945 */ /* 0x000fd80003800200 */
[----:B------:R-:W-:Y:S05]  /*0220*/  @!P0 BRA `(.L_x_6) ;  /* 0x00000000009c8947 */ /* 0x000fea0003800000 */
[----:B------:R-:W1:Y:S01]  /*0230*/  S2UR UR5, SR_CgaCtaId ;  /* 0x00000000000579c3 */ /* 0x000e620000008800 */
[----:B------:R-:W-:Y:S01]  /*0240*/  UMOV UR7, 0x400 ;  /* 0x0000040000077882 */ /* 0x000fe20000000000 */
[----:B------:R-:W-:Y:S01]  /*0250*/  UMOV UR6, 0x1 ;  /* 0x0000000100067882 */ /* 0x000fe20000000000 */
[----:B------:R-:W-:Y:S02]  /*0260*/  UMOV UR4, 0x40 ;  /* 0x0000004000047882 */ /* 0x000fe40000000000 */
[----:B------:R-:W-:-:S04]  /*0270*/  UIADD3 UR8, UPT, UPT, -UR4, 0x100000, URZ ;  /* 0x0010000004087890 */ /* 0x000fc8000fffe1ff */
[----:B------:R-:W-:Y:S02]  /*0280*/  USHF.L.U32 UR9, UR8, 0xb, URZ ;  /* 0x0000000b08097899 */ /* 0x000fe400080006ff */
[----:B------:R-:W-:Y:S01]  /*0290*/  USHF.L.U32 UR8, UR8, 0x1, URZ ;  /* 0x0000000108087899 */ /* 0x000fe200080006ff */
[----:B------:R-:W-:Y:S02]  /*02a0*/  UMOV UR4, 0x100 ;  /* 0x0000010000047882 */ /* 0x000fe40000000000 */
[----:B------:R-:W-:-:S04]  /*02b0*/  UIADD3 UR10, UPT, UPT, -UR4, 0x100000, URZ ;  /* 0x00100000040a7890 */ /* 0x000fc8000fffe1ff */
[----:B------:R-:W-:Y:S02]  /*02c0*/  USHF.L.U32 UR11, UR10, 0xb, URZ ;  /* 0x0000000b0a0b7899 */ /* 0x000fe400080006ff */
[----:B------:R-:W-:Y:S02]  /*02d0*/  USHF.L.U32 UR10, UR10, 0x1, URZ ;  /* 0x000000010a0a7899 */ /* 0x000fe400080006ff */
[----:B-1----:R-:W-:Y:S02]  /*02e0*/  ULEA UR5, UR5, UR7, 0x18 ;  /* 0x0000000705057291 */ /* 0x002fe4000f8ec0ff */
[----:B------:R-:W-:-:S04]  /*02f0*/  UIADD3 UR6, UPT, UPT, -UR6, 0x100000, URZ ;  /* 0x0010000006067890 */ /* 0x000fc8000fffe1ff */
[----:B------:R-:W-:Y:S02]  /*0300*/  USHF.L.U32 UR7, UR6, 0xb, URZ ;  /* 0x0000000b06077899 */ /* 0x000fe400080006ff */
[----:B------:R-:W-:Y:S01]  /*0310*/  USHF.L.U32 UR6, UR6, 0x1, URZ ;  /* 0x0000000106067899 */ /* 0x000fe200080006ff */
[----:B------:R-:W1:Y:S11]  /*0320*/  FENCE.VIEW.ASYNC.S ;  /* 0x00000000000073c6 */ /* 0x000e760000000000 */
[----:B-1----:R1:W2:Y:S01]  /*0330*/  SYNCS.EXCH.64 URZ, [UR5+0x33400], UR6 ;  /* 0x0334000605ff75b2 */ /* 0x0022a20008000100 */
[----:B------:R1:W3:Y:S01]  /*0340*/  SYNCS.EXCH.64 URZ, [UR5+0x33430], UR6 ;  /* 0x0334300605ff75b2 */ /* 0x0002e20008000100 */
[----:B------:R1:W4:Y:S01]  /*0350*/  SYNCS.EXCH.64 URZ, [UR5+0x33460], UR8 ;  /* 0x0334600805ff75b2 */ /* 0x0003220008000100 */
[----:B------:R1:W5:Y:S01]  /*0360*/  SYNCS.EXCH.64 URZ, [UR5+0x33408], UR6 ;  /* 0x0334080605ff75b2 */ /* 0x0003620008000100 */
[----:B------:R1:W1:Y:S01]  /*0370*/  SYNCS.EXCH.64 URZ, [UR5+0x33438], UR6 ;  /* 0x0334380605ff75b2 */ /* 0x0002620008000100 */
        /* <DEDUP_REMOVED lines=17> */
[----:B------:R-:W-:Y:S01]  /*0490*/  NOP ;  /* 0x0000000000007918 */ /* 0x000fe20000000000 */
.L_x_6:
[----:B-1----:R-:W-:Y:S05]  /*04a0*/  BSYNC.RECONVERGENT B0 ;  /* 0x0000000000007941 */ /* 0x002fea0003800200 */
.L_x_5:
[----:B------:R-:W-:Y:S05]  /*04b0*/  BRA `(.L_x_2) ;  /* 0x00000004008c7947 */ /* 0x000fea0003800000 */
.L_x_0:
[----:B------:R-:W1:Y:S01]  /*04c0*/  S2R R4, SR_CgaCtaId ;  /* 0x0000000000047919 */ /* 0x000e620000008800 */
[----:B------:R-:W-:Y:S01]  /*04d0*/  NOP ;  /* 0x0000000000007918 */ /* 0x000fe20000000000 */
[----:B------:R-:W-:-:S04]  /*04e0*/  MOV R3, 0x40 ;  /* 0x0000004000037802 */ /* 0x000fc80000000f00 */
[----:B-1----:R-:W-:Y:S02]  /*04f0*/  LEA R2, R4, R3, 0x18 ;  /* 0x0000000304027211 */ /* 0x002fe400078ec0ff */
[----:B------:R-:W-:-:S03]  /*0500*/  MOV R3, 0x400 ;  /* 0x0000040000037802 */ /* 0x000fc60000000f00 */
[----:B------:R-:W1:Y:S02]  /*0510*/  LDS.U8 R0, [R2] ;  /* 0x0000000002007984 */ /* 0x000e640000000000 */
[----:B-1----:R-:W-:Y:S02]  /*0520*/  ISETP.NE.AND P0, PT, R0, RZ, PT ;  /* 0x000000ff0000720c */ /* 0x002fe40003f05270 */
[----:B------:R-:W-:-:S11]  /*0530*/  LEA R0, R4, R3, 0x18 ;  /* 0x0000000304007211 */ /* 0x000fd600078ec0ff */
[----:B------:R-:W-:Y:S05]  /*0540*/  @P0 BRA `(.L_x_7) ;  /* 0x0000000400500947 */ /* 0x000fea0003800000 */
[C---:B------:R-:W-:Y:S02]  /*0550*/  LOP3.LUT R2, R4.reuse, 0x1, RZ, 0xc0, !PT ;  /* 0x0000000104027812 */ /* 0x040fe400078ec0ff */
[----:B------:R-:W-:Y:S02]  /*0560*/  LOP3.LUT R11, R4, 0x1, RZ, 0x3c, !PT ;  /* 0x00000001040b7812 */ /* 0x000fe400078e3cff */
[----:B------:R-:W-:-:S13]  /*0570*/  ISETP.NE.U32.AND P1, PT, R2, 0x1, PT ;  /* 0x000000010200780c */ /* 0x000fda0003f25070 */
[----:B------:R-:W-:Y:S05]  /*0580*/  @!P1 BRA `(.L_x_8) ;  /* 0x0000000000c49947 */ /* 0x000fea0003800000 */
[----:B------:R-:W-:Y:S01]  /*0590*/  ELECT P0, URZ, PT ;  /* 0x0000000000ff782f */ /* 0x000fe20003800000 */
[----:B------:R-:W-:-:S12]  /*05a0*/  BSSY B0, `(.L_x_8) ;  /* 0x000002f000007945 */ /* 0x000fd80003800000 */
[----:B------:R-:W-:Y:S05]  /*05b0*/  @!P0 BRA `(.L_x_9) ;  /* 0x0000000000b48947 */ /* 0x000fea0003800000 */
[----:B------:R-:W-:-:S05]  /*05c0*/  UMOV UR4, 0x10 ;  /* 0x0000001000047882 */ /* 0x000fca0000000000 */
[----:B------:R-:W-:Y:S04]  /*05d0*/  DEPBAR.LE SB1, 0x36 ;  /* 0x00009d800000791a */ /* 0x000fe80000000000 */
[----:B------:R-:W1:Y:S02]  /*05e0*/  UTCATOMSWS.2CTA.FIND_AND_SET.ALIGN UP0, UR4, UR4 ;  /* 0x00000004000475e3 */ /* 0x000e640008200800 */
[----:B-1----:R-:W-:Y:S01]  /*05f0*/  PLOP3.LUT P0, PT, PT, PT, UP0, 0x80, 0x8 ;  /* 0x000000000008781c */ /* 0x002fe20003f0f008 */
[----:B------:R-:W-:-:S03]  /*0600*/  IMAD.U32 R9, RZ, RZ, UR4 ;  /* 0x00000004ff097e24 */ /* 0x000fc6000f8e00ff */
[----:B------:R-:W-:-:S04]  /*0610*/  SEL R2, RZ, 0xffffffff, !P0 ;  /* 0xffffffffff027807 */ /* 0x000fc80004000000 */
[----:B------:R-:W-:-:S13]  /*0620*/  ISETP.NE.AND P0, PT, R2, RZ, PT ;  /* 0x000000ff0200720c */ /* 0x000fda0003f05270 */
[----:B------:R-:W-:Y:S05]  /*0630*/  @P0 BRA `(.L_x_10) ;  /* 0x0000000000240947 */ /* 0x000fea0003800000 */
.L_x_11:
[----:B------:R-:W-:Y:S05]  /*0640*/  NANOSLEEP 0x64 ;  /* 0x000000640000795d */ /* 0x000fea0003800000 */
[----:B------:R-:W-:-:S05]  /*0650*/  UMOV UR4, 0x10 ;  /* 0x0000001000047882 */ /* 0x000fca0000000000 */
[----:B------:R-:W-:Y:S04]  /*0660*/  DEPBAR.LE SB1, 0x36 ;  /* 0x00009d800000791a */ /* 0x000fe80000000000 */
[----:B------:R-:W1:Y:S02]  /*0670*/  UTCATOMSWS.2CTA.FIND_AND_SET.ALIGN UP0, UR4, UR4 ;  /* 0x00000004000475e3 */ /* 0x000e640008200800 */
[----:B-1----:R-:W-:Y:S01]  /*0680*/  PLOP3.LUT P0, PT, PT, PT, UP0, 0x80, 0x8 ;  /* 0x000000000008781c */ /* 0x002fe20003f0f008 */
[----:B------:R-:W-:-:S03]  /*0690*/  IMAD.U32 R9, RZ, RZ, UR4 ;  /* 0x00000004ff097e24 */ /* 0x000fc6000f8e00ff */
[----:B------:R-:W-:-:S04]  /*06a0*/  SEL R2, RZ, 0xffffffff, !P0 ;  /* 0xffffffffff027807 */ /* 0x000fc80004000000 */
[----:B------:R-:W-:-:S13]  /*06b0*/  ISETP.NE.AND P0, PT, R2, RZ, PT ;  /* 0x000000ff0200720c */ /* 0x000fda0003f05270 */
[----:B------:R-:W-:Y:S05]  /*06c0*/  @!P0 BRA `(.L_x_11) ;  /* 0xfffffffc00dc8947 */ /* 0x000fea000383ffff */
.L_x_10:
[----:B------:R-:W-:Y:S01]  /*06d0*/  MOV R3, 0x60 ;  /* 0x0000006000037802 */ /* 0x000fe20000000f00 */
[----:B------:R-:W-:Y:S02]  /*06e0*/  VIADD R2, R0, 0x334b0 ;  /* 0x000334b000027836 */ /* 0x000fe40000000000 */
[----:B------:R-:W-:Y:S01]  /*06f0*/  IMAD.MOV.U32 R8, RZ, RZ, 0x4 ;  /* 0x00000004ff087424 */ /* 0x000fe200078e00ff */
[----:B------:R-:W-:Y:S02]  /*0700*/  LEA R12, R4, R3, 0x18 ;  /* 0x00000003040c7211 */ /* 0x000fe400078ec0ff */
[----:B------:R-:W-:-:S03]  /*0710*/  MOV R3, 0x58 ;  /* 0x0000005800037802 */ /* 0x000fc60000000f00 */
[----:B------:R-:W1:Y:S01]  /*0720*/  LDS R6, [R12] ;  /* 0x000000000c067984 */ /* 0x000e620000000800 */
[----:B------:R-:W-:Y:S01]  /*0730*/  LEA R10, R4, R3, 0x18 ;  /* 0x00000003040a7211 */ /* 0x000fe200078ec0ff */
[----:B-1----:R-:W-:-:S04]  /*0740*/  IMAD.U32 R6, R6, -0x80000000, RZ ;  /* 0x8000000006067824 */ /* 0x002fc800078e00ff */
[----:B------:R-:W1:Y:S02]  /*0750*/  SYNCS.PHASECHK.TRANS64.TRYWAIT P0, [R10+URZ], R6 ;  /* 0x000000060a0075a7 */ /* 0x000e6400080011ff */
[----:B-1----:R-:W-:Y:S05]  /*0760*/  @P0 BRA `(.L_x_12) ;  /* 0x0000000000080947 */ /* 0x002fea0003800000 */
[----:B------:R-:W1:Y:S02]  /*0770*/  SYNCS.PHASECHK.TRANS64.TRYWAIT P0, [R10+URZ], R6 ;  /* 0x000000060a0075a7 */ /* 0x000e6400080011ff */
[----:B-1----:R-:W-:Y:S05]  /*0780*/  @!P0 BRA `(.L_x_13) ;  /* 0x0000005c00388947 */ /* 0x002fea0003800000 */
.L_x_12:
[----:B------:R-:W-:Y:S01]  /*0790*/  PRMT R3, R11, 0x654, R10 ;  /* 0x000006540b037816 */ /* 0x000fe2000000000a */
[----:B-1----:R-:W-:Y:S01]  /*07a0*/  IMAD.SHL.U32 R7, R9, 0x20, RZ ;  /* 0x0000002009077824 */ /* 0x002fe200078e00ff */
[----:B------:R-:W-:Y:S01]  /*07b0*/  PRMT R2, R11, 0x654, R2 ;  /* 0x000006540b027816 */ /* 0x000fe20000000002 */
[----:B------:R-:W-:Y:S01]  /*07c0*/  IMAD.MOV.U32 R6, RZ, RZ, 0xffff ;  /* 0x0000ffffff067424 */ /* 0x000fe200078e00ff */
[----:B------:R1:W-:Y:S01]  /*07d0*/  SYNCS.ARRIVE.TRANS64.RED RZ, [R3+URZ], R8 ;  /* 0x0000000803ff79a7 */ /* 0x0003e200080004ff */
[----:B------:R-:W-:Y:S01]  /*07e0*/  IMAD.MOV.U32 R5, RZ, RZ, 0x1 ;  /* 0x00000001ff057424 */ /* 0x000fe200078e00ff */
[----:B------:R1:W-:Y:S01]  /*07f0*/  STS [R0+0x334b0], R7 ;  /* 0x0334b00700007388 */ /* 0x0003e20000000800 */
[----:B------:R-:W-:Y:S01]  /*0800*/  VIADD R10, R9, 0x10 ;  /* 0x00000010090a7836 */ /* 0x000fe20000000000 */
[----:B------:R-:W-:Y:S02]  /*0810*/  SHF.L.U32 R6, R6, R9, RZ ;  /* 0x0000000906067219 */ /* 0x000fe400000006ff */
[----:B------:R1:W-:Y:S01]  /*0820*/  STAS [R2.64], R9 ;  /* 0x0000000902007dbd */ /* 0x0003e2000c0008ff */
[----:B------:R-:W-:-:S02]  /*0830*/  MOV R15, 0x50 ;  /* 0x00000050000f7802 */ /* 0x000fc40000000f00 */
[----:B------:R-:W-:Y:S02]  /*0840*/  SHF.L.U32 R13, R5, R10, RZ ;  /* 0x0000000a050d7219 */ /* 0x000fe400000006ff */
[----:B------:R-:W-:Y:S02]  /*0850*/  LEA R15, R4, R15, 0x18 ;  /* 0x0000000f040f7211 */ /* 0x000fe400078ec0ff */
[----:B------:R-:W-:-:S05]  /*0860*/  LOP3.LUT R6, R13, R6, RZ, 0xfc, !PT ;  /* 0x000000060d067212 */ /* 0x000fca00078efcff */
[----:B------:R1:W-:Y:S04]  /*0870*/  ATOMS.OR RZ, [R15], R6 ;  /* 0x000000060fff738c */ /* 0x0003e80003000000 */
[----:B------:R1:W-:Y:S02]  /*0880*/  ATOMS.XOR RZ, [R12], R5 ;  /* 0x000000050cff738c */ /* 0x0003e40003800000 */
.L_x_9:
[----:B------:R-:W-:Y:S05]  /*0890*/  BSYNC B0 ;  /* 0x0000000000007941 */ /* 0x000fea0003800000 */
.L_x_8:
[----:B------:R-:W-:Y:S05]  /*08a0*/  @P1 BRA `(.L_x_14) ;  /* 0x0000000000881947 */ /* 0x000fea0003800000 */
[----:B------:R-:W-:Y:S05]  /*08b0*/  WARPSYNC.ALL ;  /* 0x0000000000007948 */ /* 0x000fea0003800000 */
[----:B------:R-:W-:Y:S01]  /*08c0*/  NOP ;  /* 0x0000000000007918 */ /* 0x000fe20000000000 */
[----:B------:R-:W-:-:S13]  /*08d0*/  ELECT P0, URZ, PT ;  /* 0x0000000000ff782f */ /* 0x000fda0003800000 */
[----:B------:R-:W-:Y:S05]  /*08e0*/  @!P0 BRA `(.L_x_14) ;  /* 0x0000000000788947 */ /* 0x000fea0003800000 */
[----:B-1----:R-:W-:Y:S02]  /*08f0*/  MOV R5, 0x60 ;  /* 0x0000006000057802 */ /* 0x002fe40000000f00 */
[----:B------:R-:W-:Y:S02]  /*0900*/  MOV R3, 0x58 ;  /* 0x0000005800037802 */ /* 0x000fe40000000f00 */
[C---:B------:R-:W-:Y:S02]  /*0910*/  LEA R5, R4.reuse, R5, 0x18 ;  /* 0x0000000504057211 */ /* 0x040fe400078ec0ff */
[----:B------:R-:W-:-:S03]  /*0920*/  LEA R6, R4, R3, 0x18 ;  /* 0x0000000304067211 */ /* 0x000fc600078ec0ff */
[----:B------:R-:W1:Y:S02]  /*0930*/  LDS R2, [R5] ;  /* 0x0000000005027984 */ /* 0x000e640000000800 */
[----:B-1----:R-:W-:-:S04]  /*0940*/  IMAD.U32 R2, R2, -0x80000000, RZ ;  /* 0x8000000002027824 */ /* 0x002fc800078e00ff */
[----:B------:R-:W1:Y:S02]  /*0950*/  SYNCS.PHASECHK.TRANS64.TRYWAIT P0, [R6+URZ], R2 ;  /* 0x00000002060075a7 */ /* 0x000e6400080011ff */
[----:B-1----:R-:W-:Y:S05]  /*0960*/  @P0 BRA `(.L_x_15) ;  /* 0x0000000000080947 */ /* 0x002fea0003800000 */
[----:B------:R-:W1:Y:S02]  /*0970*/  SYNCS.PHASECHK.TRANS64.TRYWAIT P0, [R6+URZ], R2 ;  /* 0x00000002060075a7 */ /* 0x000e6400080011ff */
[----:B-1----:R-:W-:Y:S05]  /*0980*/  @!P0 BRA `(.L_x_16) ;  /* 0x0000005800d08947 */ /* 0x002fea0003800000 */
.L_x_15:
[----:B------:R-:W2:Y:S01]  /*0990*/  LDS R8, [R0+0x334b0] ;  /* 0x0334b00000087984 */ /* 0x000ea20000000800 */
[----:B-1----:R-:W-:Y:S01]  /*09a0*/  IMAD.MOV.U32 R3, RZ, RZ, 0xffff ;  /* 0x0000ffffff037424 */ /* 0x002fe200078e00ff */
[----:B------:R-:W-:Y:S01]  /*09b0*/  PRMT R6, R11, 0x654, R6 ;  /* 0x000006540b067816 */ /* 0x000fe20000000006 */
[----:B------:R-:W-:Y:S02]  /*09c0*/  IMAD.MOV.U32 R2, RZ, RZ, 0x1 ;  /* 0x00000001ff027424 */ /* 0x000fe400078e00ff */
[C---:B--2---:R-:W-:Y:S01]  /*09d0*/  IMAD.SHL.U32 R9, R8.reuse, 0x20, RZ ;  /* 0x0000002008097824 */ /* 0x044fe200078e00ff */
[----:B------:R-:W-:Y:S01]  /*09e0*/  SHF.L.U32 R3, R3, R8, RZ ;  /* 0x0000000803037219 */ /* 0x000fe200000006ff */
[----:B------:R-:W-:-:S03]  /*09f0*/  VIADD R7, R8, 0x10 ;  /* 0x0000001008077836 */ /* 0x000fc60000000000 */
[----:B------:R2:W-:Y:S02]  /*0a00*/  STS [R0+0x334b0], R9 ;  /* 0x0334b00900007388 */ /* 0x0005e40000000800 */
[----:B------:R-:W-:Y:S02]  /*0a10*/  SHF.L.U32 R8, R2, R7, RZ ;  /* 0x0000000702087219 */ /* 0x000fe400000006ff */
[----:B------:R-:W-:Y:S02]  /*0a20*/  MOV R7, 0x50 ;  /* 0x0000005000077802 */ /* 0x000fe40000000f00 */
[----:B------:R-:W-:Y:S02]  /*0a30*/  LOP3.LUT R3, R8, R3, RZ, 0xfc, !PT ;  /* 0x0000000308037212 */ /* 0x000fe400078efcff */
[----:B------:R-:W-:-:S05]  /*0a40*/  LEA R4, R4, R7, 0x18 ;  /* 0x0000000704047211 */ /* 0x000fca00078ec0ff */
[----:B------:R2:W-:Y:S01]  /*0a50*/  ATOMS.OR RZ, [R4], R3 ;  /* 0x0000000304ff738c */ /* 0x0005e20003000000 */
[----:B------:R2:W-:Y:S03]  /*0a60*/  SYNCS.ARRIVE.TRANS64.RED.A1T0 RZ, [R6+URZ], RZ ;  /* 0x000000ff06ff79a7 */ /* 0x0005e600081004ff */
[----:B------:R2:W-:Y:S01]  /*0a70*/  ATOMS.XOR RZ, [R5], R2 ;  /* 0x0000000205ff738c */ /* 0x0005e20003800000 */
[----:B------:R-:W-:Y:S05]  /*0a80*/  BRA `(.L_x_14) ;  /* 0x0000000000107947 */ /* 0x000fea0003800000 */
.L_x_7:
[----:B------:R-:W-:Y:S02]  /*0a90*/  MOV R3, 0xffffffff ;  /* 0xffffffff00037802 */ /* 0x000fe40000000f00 */
[----:B------:R-:W-:-:S03]  /*0aa0*/  MOV R2, 0xad0 ;  /* 0x00000ad000027802 */ /* 0x000fc60000000f00 */
[----:B------:R1:W-:Y:S04]  /*0ab0*/  STS [R0+0x334b0], R3 ;  /* 0x0334b00300007388 */ /* 0x0003e80000000800 */
[----:B-1----:R-:W-:Y:S05]  /*0ac0*/  CALL.REL.NOINC `($__internal_1_$__cuda_sm10x_tcgen05_guardrail_trap_phase_invalid_during_alloc) ;  /* 0x0000006000d07944 */ /* 0x002fea0003c00000 */
.L_x_14:
[----:B------:R-:W-:Y:S05]  /*0ad0*/  WARPSYNC.ALL ;  /* 0x0000000000007948 */ /* 0x000fea0003800000 */
[----:B------:R-:W-:Y:S01]  /*0ae0*/  NOP ;  /* 0x0000000000007918 */ /* 0x000fe20000000000 */
.L_x_2:
[----:B------:R-:W1:Y:S02]  /*0af0*/  LDCU UR4, c[0x0][0x36c] ;  /* 0x00006d80ff0477ac */ /* 0x000e640008000800 */
[----:B-1----:R-:W-:-:S09]  /*0b00*/  UISETP.EQ.U32.AND UP0, UPT, UR4, 0x1, UPT ;  /* 0x000000010400788c */ /* 0x002fd2000bf02070 */
[----:B------:R-:W-:Y:S05]  /*0b10*/  BRA.U !UP0, `(.L_x_17) ;  /* 0x0000000108187547 */ /* 0x000fea000b800000 */
[----:B------:R-:W-:-:S00]  /*0b20*/  MEMBAR.ALL.CTA ;  /* 0x0000000000007992 */ /* 0x000fc00000008000 */
[----:B--2345:R-:W-:Y:S06]  /*0b30*/  MEMBAR.ALL.GPU ;  /* 0x0000000000007992 */ /* 0x03cfec000000a000 */
[----:B------:R-:W-:-:S00]  /*0b40*/  ERRBAR ;  /* 0x00000000000079ab */ /* 0x000fc00000000000 */
[----:B------:R-:W-:Y:S08]  /*0b50*/  CGAERRBAR ;  /* 0x00000000000075ab */ /* 0x000ff00000000000 */
[----:B------:R-:W-:Y:S01]  /*0b60*/  UCGABAR_ARV ;  /* 0x00000000000079c7 */ /* 0x000fe20008000000 */
[----:B------:R-:W-:Y:S05]  /*0b70*/  BRA `(.L_x_18) ;  /* 0x0000000000047947 */ /* 0x000fea0003800000 */
.L_x_17:
[----:B--2345:R-:W-:Y:S01]  /*0b80*/  NOP ;  /* 0x0000000000007918 */ /* 0x03cfe20000000000 */
.L_x_18:
[----:B------:R-:W-:Y:S05]  /*0b90*/  BRA.U !UP0, `(.L_x_19) ;  /* 0x00000001080c7547 */ /* 0x000fea000b800000 */
[----:B------:R-:W-:Y:S01]  /*0ba0*/  UCGABAR_WAIT ;  /* 0x0000000000007dc7 */ /* 0x000fe20008000000 */
[----:B------:R-:W-:Y:S01]  /*0bb0*/  CCTL.IVALL ;  /* 0x00000000ff00798f */ /* 0x000fe20002000000 */
[----:B------:R-:W-:Y:S05]  /*0bc0*/  BRA `(.L_x_20) ;  /* 0x0000000000047947 */ /* 0x000fea0003800000 */
.L_x_19:
[----:B------:R-:W-:Y:S06]  /*0bd0*/  BAR.SYNC.DEFER_BLOCKING 0x0 ;  /* 0x0000000000007b1d */ /* 0x000fec0000010000 */
.L_x_20:
[----:B------:R-:W1:Y:S01]  /*0be0*/  LDC R2, c[0x0][0x388] ;  /* 0x0000e200ff027b82 */ /* 0x000e620000000800 */
[----:B------:R-:W2:Y:S01]  /*0bf0*/  S2R R0, SR_LANEID ;  /* 0x0000000000007919 */ /* 0x000ea20000000000 */
[----:B------:R-:W-:Y:S01]  /*0c00*/  ISETP.NE.AND P0, PT, R21, RZ, PT ;  /* 0x000000ff1500720c */ /* 0x000fe20003f05270 */
[----:B-1----:R-:W-:-:S05]  /*0c10*/  VIADD R2, R2, 0x7f ;  /* 0x0000007f02027836 */ /* 0x002fca0000000000 */
[----:B------:R-:W-:-:S05]  /*0c20*/  SHF.R.U32.HI R20, RZ, 0x7, R2 ;  /* 0x00000007ff147819 */ /* 0x000fca0000011602 */
[----:B------:R-:W-:Y:S02]  /*0c30*/  IMAD.SHL.U32 R3, R20, 0x20, RZ ;  /* 0x0000002014037824 */ /* 0x000fe400078e00ff */
[----:B--2---:R-:W-:Y:S05]  /*0c40*/  @!P0 BRA `(.L_x_21) ;  /* 0x0000001000988947 */ /* 0x004fea0003800000 */
[----:B------:R-:W-:Y:S01]  /*0c50*/  ISETP.NE.AND P0, PT, R21, 0x1, PT ;  /* 0x000000011500780c */ /* 0x000fe20003f05270 */
[----:B------:R-:W1:-:S12]  /*0c60*/  S2UR UR5, SR_CgaCtaId ;  /* 0x00000000000579c3 */ /* 0x000e580000008800 */
[----:B------:R-:W-:Y:S05]  /*0c70*/  @!P0 BRA `(.L_x_22) ;  /* 0x0000000400948947 */ /* 0x000fea0003800000 */
[----:B------:R-:W-:-:S13]  /*0c80*/  ISETP.NE.AND P0, PT, R21, 0x2, PT ;  /* 0x000000021500780c */ /* 0x000fda0003f05270 */
[----:B------:R-:W-:Y:S05]  /*0c90*/  @P0 BRA `(.L_x_23) ;  /* 0x0000003800800947 */ /* 0x000fea0003800000 */
[----:B------:R-:W2:Y:S02]  /*0ca0*/  S2UR UR4, SR_CTAID.X ;  /* 0x00000000000479c3 */ /* 0x000ea40000002500 */
[----:B--2---:R-:W-:-:S13]  /*0cb0*/  ISETP.LE.U32.AND P0, PT, R3, UR4, PT ;  /* 0x0000000403007c0c */ /* 0x004fda000bf03070 */
[----:B-1----:R-:W-:Y:S05]  /*0cc0*/  @P0 EXIT ;  /* 0x000000000000094d */ /* 0x002fea0003800000 */
[----:B------:R-:W-:Y:S01]  /*0cd0*/  ULOP3.LUT UR4, URZ, UR4, URZ, 0x33, !UPT ;  /* 0x00000004ff047292 */ /* 0x000fe2000f8e33ff */
[----:B------:R-:W-:Y:S01]  /*0ce0*/  SHF.R.U32.HI R7, RZ, 0x3, R0 ;  /* 0x00000003ff077819 */ /* 0x000fe20000011600 */
[----:B------:R-:W-:Y:S02]  /*0cf0*/  HFMA2 R15, -RZ, RZ, 0, 0 ;  /* 0x00000000ff0f7431 */ /* 0x000fe400000001ff */
[----:B------:R-:W-:Y:S01]  /*0d00*/  IMAD.MOV.U32 R16, RZ, RZ, RZ ;  /* 0x000000ffff107224 */ /* 0x000fe200078e00ff */
[----:B------:R-:W-:Y:S01]  /*0d10*/  UMOV UR5, URZ ;  /* 0x000000ff00057c82 */ /* 0x000fe20008000000 */
[C---:B------:R-:W-:Y:S01]  /*0d20*/  LOP3.LUT R19, R7.reuse, 0x1, RZ, 0x3c, !PT ;  /* 0x0000000107137812 */ /* 0x040fe200078e3cff */
[C---:B------:R-:W-:Y:S01]  /*0d30*/  IMAD.SHL.U32 R21, R7.reuse, 0x20, RZ ;  /* 0x0000002007157824 */ /* 0x040fe200078e00ff */
[----:B------:R-:W-:Y:S01]  /*0d40*/  LOP3.LUT R5, R7, 0x2, RZ, 0x3c, !PT ;  /* 0x0000000207057812 */ /* 0x000fe200078e3cff */
[----:B------:R-:W-:Y:S01]  /*0d50*/  VIADD R25, R3, UR4 ;  /* 0x0000000403197c36 */ /* 0x000fe20008000000 */
[----:B------:R-:W-:Y:S01]  /*0d60*/  LOP3.LUT R17, R7, 0x3, RZ, 0x3c, !PT ;  /* 0x0000000307117812 */ /* 0x000fe200078e3cff */
[----:B------:R-:W-:Y:S01]  /*0d70*/  IMAD R20, R0, 0x4, R7 ;  /* 0x0000000400147824 */ /* 0x000fe200078e0207 */
[----:B------:R-:W-:Y:S01]  /*0d80*/  LOP3.LUT R23, R21, 0x20, RZ, 0x3c, !PT ;  /* 0x0000002015177812 */ /* 0x000fe200078e3cff */
[----:B------:R-:W-:Y:S01]  /*0d90*/  IMAD.HI.U32 R25, R25, 0x1b4e81b5, RZ ;  /* 0x1b4e81b519197827 */ /* 0x000fe200078e00ff */
[----:B------:R-:W-:-:S02]  /*0da0*/  LOP3.LUT R3, R21, 0x40, RZ, 0x3c, !PT ;  /* 0x0000004015037812 */ /* 0x000fc400078e3cff */
[CC--:B------:R-:W-:Y:S01]  /*0db0*/  IADD3 R24, PT, PT, R21.reuse, R0.reuse, RZ ;  /* 0x0000000015187210 */ /* 0x0c0fe20007ffe0ff */
[C---:B------:R-:W-:Y:S01]  /*0dc0*/  IMAD R19, R0.reuse, 0x4, R19 ;  /* 0x0000000400137824 */ /* 0x040fe200078e0213 */
[----:B------:R-:W-:Y:S01]  /*0dd0*/  LOP3.LUT R21, R21, 0x60, RZ, 0x3c, !PT ;  /* 0x0000006015157812 */ /* 0x000fe200078e3cff */
[C---:B------:R-:W-:Y:S01]  /*0de0*/  IMAD R18, R0.reuse, 0x4, R5 ;  /* 0x0000000400127824 */ /* 0x040fe200078e0205 */
[----:B------:R-:W-:Y:S01]  /*0df0*/  LEA R17, R0, R17, 0x2 ;  /* 0x0000001100117211 */ /* 0x000fe200078e10ff */
[--C-:B------:R-:W-:Y:S01]  /*0e00*/  IMAD.IADD R23, R23, 0x1, R0.reuse ;  /* 0x0000000117177824 */ /* 0x100fe200078e0200 */
[----:B------:R-:W-:Y:S01]  /*0e10*/  IADD3 R21, PT, PT, R21, R0, RZ ;  /* 0x0000000015157210 */ /* 0x000fe20007ffe0ff */
[----:B------:R-:W-:Y:S01]  /*0e20*/  IMAD.IADD R22, R3, 0x1, R0 ;  /* 0x0000000103167824 */ /* 0x000fe200078e0200 */
[----:B------:R-:W-:-:S07]  /*0e30*/  SHF.R.U32.HI R25, RZ, 0x4, R25 ;  /* 0x00000004ff197819 */ /* 0x000fce0000011619 */
.L_x_27:
[----:B-1----:R-:W1:Y:S01]  /*0e40*/  S2R R0, SR_CgaCtaId ;  /* 0x0000000000007919 */ /* 0x002e620000008800 */
[----:B------:R-:W-:Y:S01]  /*0e50*/  MOV R3, 0x400 ;  /* 0x0000040000037802 */ /* 0x000fe20000000f00 */
[----:B------:R-:W-:-:S03]  /*0e60*/  UMOV UR4, URZ ;  /* 0x000000ff00047c82 */ /* 0x000fc60008000000 */
[----:B-1----:R-:W-:-:S07]  /*0e70*/  LEA R0, R0, R3, 0x18 ;  /* 0x0000000300007211 */ /* 0x002fce00078ec0ff */
.L_x_26:
[----:B-1----:R-:W-:Y:S01]  /*0e80*/  LEA R2, R15, R0, 0x3 ;  /* 0x000000000f027211 */ /* 0x002fe200078e18ff */
[----:B------:R-:W-:Y:S01]  /*0e90*/  ULOP3.LUT UP0, URZ, UR4, 0x3, URZ, 0xc0, !UPT ;  /* 0x0000000304ff7892 */ /* 0x000fe2000f80c0ff */
[----:B------:R-:W-:-:S04]  /*0ea0*/  SHF.L.U32 R5, R16, 0x1f, RZ ;  /* 0x0000001f10057819 */ /* 0x000fc800000006ff */
[----:B------:R-:W1:Y:S02]  /*0eb0*/  SYNCS.PHASECHK.TRANS64.TRYWAIT P0, [R2+URZ+0x33400], R5 ;  /* 0x03340005020075a7 */ /* 0x000e6400080011ff */
[----:B-1----:R-:W-:Y:S05]  /*0ec0*/  @!P0 BRA `(.L_x_24) ;  /* 0x0000005400988947 */ /* 0x002fea0003800000 */
.L_x_85:
[----:B------:R-:W-:Y:S05]  /*0ed0*/  BRA.U UP0, `(.L_x_25) ;  /* 0x0000000100bc7547 */ /* 0x000fea000b800000 */
[C-C-:B------:R-:W-:Y:S02]  /*0ee0*/  IMAD R26, R15.reuse, 0x200, R0.reuse ;  /* 0x000002000f1a7824 */ /* 0x140fe400078e0200 */
[----:B------:R-:W-:Y:S02]  /*0ef0*/  IMAD R3, R15, 0x400, R0 ;  /* 0x000004000f037824 */ /* 0x000fe400078e0200 */
[--C-:B------:R-:W-:Y:S01]  /*0f00*/  IMAD R9, R24, 0x4, R26.reuse ;  /* 0x0000000418097824 */ /* 0x100fe200078e021a */
[-C--:B------:R-:W-:Y:S01]  /*0f10*/  LEA R8, R23, R26.reuse, 0x2 ;  /* 0x0000001a17087211 */ /* 0x080fe200078e10ff */
[--C-:B------:R-:W-:Y:S01]  /*0f20*/  IMAD R29, R22, 0x4, R26.reuse ;  /* 0x00000004161d7824 */ /* 0x100fe200078e021a */
[-C--:B------:R-:W-:Y:S01]  /*0f30*/  LEA R27, R21, R26.reuse, 0x2 ;  /* 0x0000001a151b7211 */ /* 0x080fe200078e10ff */
[--C-:B-1----:R-:W-:Y:S01]  /*0f40*/  IMAD R5, R19, 0x4, R26.reuse ;  /* 0x0000000413057824 */ /* 0x102fe200078e021a */
[-C--:B------:R-:W-:Y:S01]  /*0f50*/  LEA R6, R20, R26.reuse, 0x2 ;  /* 0x0000001a14067211 */ /* 0x080fe200078e10ff */
[----:B------:R-:W1:Y:S01]  /*0f60*/  LDS R9, [R9+0x31000] ;  /* 0x0310000009097984 */ /* 0x000e620000000800 */
[----:B------:R-:W-:Y:S01]  /*0f70*/  LEA R4, R18, R26, 0x2 ;  /* 0x0000001a12047211 */ /* 0x000fe200078e10ff */
[----:B------:R-:W-:Y:S01]  /*0f80*/  IMAD R26, R17, 0x4, R26 ;  /* 0x00000004111a7824 */ /* 0x000fe200078e021a */
[-C--:B------:R-:W-:Y:S01]  /*0f90*/  LEA R14, R24, R3.reuse, 0x2 ;  /* 0x00000003180e7211 */ /* 0x080fe200078e10ff */
[----:B------:R-:W2:Y:S01]  /*0fa0*/  LDS R8, [R8+0x31000] ;  /* 0x0310000008087984 */ /* 0x000ea20000000800 */
[--C-:B------:R-:W-:Y:S01]  /*0fb0*/  IMAD R11, R23, 0x4, R3.reuse ;  /* 0x00000004170b7824 */ /* 0x100fe200078e0203 */
[----:B------:R-:W-:Y:S01]  /*0fc0*/  LEA R10, R22, R3, 0x2 ;  /* 0x00000003160a7211 */ /* 0x000fe200078e10ff */
[----:B------:R-:W-:Y:S01]  /*0fd0*/  IMAD R7, R21, 0x4, R3 ;  /* 0x0000000415077824 */ /* 0x000fe200078e0203 */
[----:B------:R-:W3:Y:S04]  /*0fe0*/  LDS R29, [R29+0x31000] ;  /* 0x031000001d1d7984 */ /* 0x000ee80000000800 */
[----:B------:R-:W4:Y:S01]  /*0ff0*/  LDS R27, [R27+0x31000] ;  /* 0x031000001b1b7984 */ /* 0x000f220000000800 */
[----:B------:R-:W-:-:S03]  /*1000*/  NOP ;  /* 0x0000000000007918 */ /* 0x000fc60000000000 */
[----:B-1----:R1:W-:Y:S04]  /*1010*/  STS [R6+0x31000], R9 ;  /* 0x0310000906007388 */ /* 0x0023e80000000800 */
[----:B--2---:R2:W-:Y:S04]  /*1020*/  STS [R5+0x31000], R8 ;  /* 0x0310000805007388 */ /* 0x0045e80000000800 */
[----:B---3--:R3:W-:Y:S04]  /*1030*/  STS [R4+0x31000], R29 ;  /* 0x0310001d04007388 */ /* 0x0087e80000000800 */
[----:B----4-:R-:W-:Y:S04]  /*1040*/  STS [R26+0x31000], R27 ;  /* 0x0310001b1a007388 */ /* 0x010fe80000000800 */
[----:B------:R-:W4:Y:S04]  /*1050*/  LDS R13, [R14+0x31c00] ;  /* 0x031c00000e0d7984 */ /* 0x000f280000000800 */
[----:B------:R-:W5:Y:S04]  /*1060*/  LDS R12, [R11+0x31c00] ;  /* 0x031c00000b0c7984 */ /* 0x000f680000000800 */
[----:B------:R-:W5:Y:S01]  /*1070*/  LDS R9, [R10+0x31c00] ;  /* 0x031c00000a097984 */ /* 0x000f620000000800 */
[----:B-1----:R-:W-:-:S03]  /*1080*/  LEA R6, R20, R3, 0x2 ;  /* 0x0000000314067211 */ /* 0x002fc600078e10ff */
[----:B------:R-:W1:Y:S01]  /*1090*/  LDS R8, [R7+0x31c00] ;  /* 0x031c000007087984 */ /* 0x000e620000000800 */
[----:B--2---:R-:W-:Y:S01]  /*10a0*/  IMAD R5, R19, 0x4, R3 ;  /* 0x0000000413057824 */ /* 0x004fe200078e0203 */
[----:B------:R-:W-:Y:S01]  /*10b0*/  NOP ;  /* 0x0000000000007918 */ /* 0x000fe20000000000 */
[-C--:B---3--:R-:W-:Y:S02]  /*10c0*/  LEA R4, R18, R3.reuse, 0x2 ;  /* 0x0000000312047211 */ /* 0x088fe400078e10ff */
[----:B------:R-:W-:Y:S01]  /*10d0*/  LEA R3, R17, R3, 0x2 ;  /* 0x0000000311037211 */ /* 0x000fe200078e10ff */
[----:B----4-:R-:W-:Y:S04]  /*10e0*/  STS [R6+0x31c00], R13 ;  /* 0x031c000d06007388 */ /* 0x010fe80000000800 */
[----:B-----5:R-:W-:Y:S04]  /*10f0*/  STS [R5+0x31c00], R12 ;  /* 0x031c000c05007388 */ /* 0x020fe80000000800 */
[----:B------:R-:W-:Y:S04]  /*1100*/  STS [R4+0x31c00], R9 ;  /* 0x031c000904007388 */ /* 0x000fe80000000800 */
[----:B-1----:R-:W-:Y:S04]  /*1110*/  STS [R3+0x31c00], R8 ;  /* 0x031c000803007388 */ /* 0x002fe80000000800 */
[----:B------:R-:W1:Y:S04]  /*1120*/  LDS R27, [R14+0x31e00] ;  /* 0x031e00000e1b7984 */ /* 0x000e680000000800 */
[----:B------:R-:W2:Y:S04]  /*1130*/  LDS R26, [R11+0x31e00] ;  /* 0x031e00000b1a7984 */ /* 0x000ea80000000800 */
[----:B------:R-:W3:Y:S04]  /*1140*/  LDS R29, [R10+0x31e00] ;  /* 0x031e00000a1d7984 */ /* 0x000ee80000000800 */
[----:B------:R-:W4:Y:S01]  /*1150*/  LDS R28, [R7+0x31e00] ;  /* 0x031e0000071c7984 */ /* 0x000f220000000800 */
[----:B------:R-:W-:-:S03]  /*1160*/  NOP ;  /* 0x0000000000007918 */ /* 0x000fc60000000000 */
[----:B-1----:R5:W-:Y:S04]  /*1170*/  STS [R6+0x31e00], R27 ;  /* 0x031e001b06007388 */ /* 0x002be80000000800 */
[----:B--2---:R5:W-:Y:S04]  /*1180*/  STS [R5+0x31e00], R26 ;  /* 0x031e001a05007388 */ /* 0x004be80000000800 */
[----:B---3--:R5:W-:Y:S04]  /*1190*/  STS [R4+0x31e00], R29 ;  /* 0x031e001d04007388 */ /* 0x008be80000000800 */
[----:B----4-:R5:W-:Y:S01]  /*11a0*/  STS [R3+0x31e00], R28 ;  /* 0x031e001c03007388 */ /* 0x010be20000000800 */
[----:B------:R1:W-:Y:S06]  /*11b0*/  MEMBAR.ALL.CTA ;  /* 0x0000000000007992 */ /* 0x0003ec0000008000 */
[----:B-1----:R-:W2:Y:S02]  /*11c0*/  FENCE.VIEW.ASYNC.S ;  /* 0x00000000000073c6 */ /* 0x002ea40000000000 */
.L_x_25:
[----:B-1----:R-:W-:Y:S01]  /*11d0*/  VIADD R2, R2, 0x33460 ;  /* 0x0003346002027836 */ /* 0x002fe20000000000 */
[C---:B------:R-:W-:Y:S01]  /*11e0*/  ISETP.NE.AND P0, PT, R15.reuse, 0x5, PT ;  /* 0x000000050f00780c */ /* 0x040fe20003f05270 */
[----:B------:R-:W-:Y:S01]  /*11f0*/  VIADD R15, R15, 0x1 ;  /* 0x000000010f0f7836 */ /* 0x000fe20000000000 */
[----:B------:R-:W-:Y:S02]  /*1200*/  UIADD3 UR4, UPT, UPT, UR4, 0x1, URZ ;  /* 0x0000000104047890 */ /* 0x000fe4000fffe0ff */
[----:B------:R-:W-:Y:S02]  /*1210*/  PRMT R2, RZ, 0x654, R2 ;  /* 0x00000654ff027816 */ /* 0x000fe40000000002 */
[----:B------:R-:W-:Y:S01]  /*1220*/  SEL R15, R15, RZ, P0 ;  /* 0x000000ff0f0f7207 */ /* 0x000fe20000000000 */
[----:B------:R-:W-:Y:S01]  /*1230*/  UISETP.NE.AND UP0, UPT, UR4, 0x10, UPT ;  /* 0x000000100400788c */ /* 0x000fe2000bf05270 */
[----:B--2---:R1:W-:Y:S02]  /*1240*/  SYNCS.ARRIVE.TRANS64.RED.A1T0 RZ, [R2+URZ], RZ ;  /* 0x000000ff02ff79a7 */ /* 0x0043e400081004ff */
[----:B------:R-:W-:-:S04]  /*1250*/  ISETP.NE.AND P0, PT, R15, RZ, PT ;  /* 0x000000ff0f00720c */ /* 0x000fc80003f05270 */
[----:B-----5:R-:W-:-:S04]  /*1260*/  SEL R3, RZ, 0x1, P0 ;  /* 0x00000001ff037807 */ /* 0x020fc80000000000 */
[----:B------:R-:W-:Y:S01]  /*1270*/  LOP3.LUT R16, R16, R3, RZ, 0x3c, !PT ;  /* 0x0000000310107212 */ /* 0x000fe200078e3cff */
[----:B------:R-:W-:Y:S06]  /*1280*/  BRA.U UP0, `(.L_x_26) ;  /* 0xfffffff900fc7547 */ /* 0x000fec000b83ffff */
[----:B------:R-:W-:-:S13]  /*1290*/  ISETP.NE.AND P0, PT, R25, UR5, PT ;  /* 0x0000000519007c0c */ /* 0x000fda000bf05270 */
[----:B------:R-:W-:Y:S05]  /*12a0*/  @!P0 EXIT ;  /* 0x000000000000894d */ /* 0x000fea0003800000 */
[----:B------:R-:W-:Y:S01]  /*12b0*/  UIADD3 UR5, UPT, UPT, UR5, 0x1, URZ ;  /* 0x0000000105057890 */ /* 0x000fe2000fffe0ff */
[----:B------:R-:W-:Y:S05]  /*12c0*/  BRA `(.L_x_27) ;  /* 0xfffffff800dc7947 */ /* 0x000fea000383ffff */
.L_x_22:
[----:B-1----:R-:W-:-:S09]  /*12d0*/  UISETP.NE.AND UP0, UPT, UR5, URZ, UPT ;  /* 0x000000ff0500728c */ /* 0x002fd2000bf05270 */
[----:B------:R-:W-:Y:S05]  /*12e0*/  BRA.U UP0, `(.L_x_23) ;  /* 0x0000003100ec7547 */ /* 0x000fea000b800000 */
[----:B------:R-:W1:Y:S01]  /*12f0*/  S2UR UR4, SR_CTAID.X ;  /* 0x00000000000479c3 */ /* 0x000e620000002500 */
[----:B------:R-:W-:Y:S01]  /*1300*/  UMOV UR9, 0x400 ;  /* 0x0000040000097882 */ /* 0x000fe20000000000 */
[----:B------:R-:W-:Y:S01]  /*1310*/  ISETP.GE.U32.AND P1, PT, R0, 0x6, PT ;  /* 0x000000060000780c */ /* 0x000fe20003f26070 */
[----:B------:R-:W-:-:S04]  /*1320*/  ULEA UR9, UR5, UR9, 0x18 ;  /* 0x0000000905097291 */ /* 0x000fc8000f8ec0ff */
[----:B------:R-:W-:Y:S02]  /*1330*/  UIADD3 UR5, UPT, UPT, UR9, 0x1c000, URZ ;  /* 0x0001c00009057890 */ /* 0x000fe4000fffe0ff */
[----:B------:R-:W-:Y:S02]  /*1340*/  UIADD3 UR6, UPT, UPT, UR9, 0x4000, URZ ;  /* 0x0000400009067890 */ /* 0x000fe4000fffe0ff */
[----:B------:R-:W-:Y:S02]  /*1350*/  USHF.R.U32.HI UR5, URZ, 0x4, UR5 ;  /* 0x00000004ff057899 */ /* 0x000fe40008011605 */
[----:B------:R-:W-:Y:S02]  /*1360*/  USHF.R.U32.HI UR6, URZ, 0x4, UR6 ;  /* 0x00000004ff067899 */ /* 0x000fe40008011606 */
[----:B------:R-:W-:Y:S02]  /*1370*/  ULOP3.LUT UR5, UR5, 0x3fc0, URZ, 0xc0, !UPT ;  /* 0x00003fc005057892 */ /* 0x000fe4000f8ec0ff */
[----:B------:R-:W-:-:S04]  /*1380*/  ULOP3.LUT UR6, UR6, 0x3fc0, URZ, 0xc0, !UPT ;  /* 0x00003fc006067892 */ /* 0x000fc8000f8ec0ff */
[----:B------:R-:W-:Y:S02]  /*1390*/  IMAD.U32 R5, RZ, RZ, UR5 ;  /* 0x00000005ff057e24 */ /* 0x000fe4000f8e00ff */
[C---:B------:R-:W-:Y:S02]  /*13a0*/  LEA R4, R0.reuse, UR6, 0xa ;  /* 0x0000000600047c11 */ /* 0x040fe4000f8e50ff */
[----:B-1----:R-:W-:Y:S01]  /*13b0*/  ISETP.LE.U32.AND P0, PT, R3, UR4, PT ;  /* 0x0000000403007c0c */ /* 0x002fe2000bf03070 */
[----:B------:R-:W-:Y:S01]  /*13c0*/  IMAD R2, R0, 0x380, R5 ;  /* 0x0000038000027824 */ /* 0x000fe200078e0205 */
[----:B------:R-:W-:Y:S01]  /*13d0*/  SEL R4, R4, RZ, !P1 ;  /* 0x000000ff04047207 */ /* 0x000fe20004800000 */
[----:B------:R-:W-:-:S03]  /*13e0*/  IMAD.MOV.U32 R0, RZ, RZ, -0x1 ;  /* 0xffffffffff007424 */ /* 0x000fc600078e00ff */
[----:B------:R-:W-:-:S07]  /*13f0*/  SEL R2, R2, RZ, !P1 ;  /* 0x000000ff02027207 */ /* 0x000fce0004800000 */
[----:B------:R-:W-:Y:S05]  /*1400*/  @P0 BRA `(.L_x_28) ;  /* 0x0000000800700947 */ /* 0x000fea0003800000 */
[----:B------:R-:W-:Y:S01]  /*1410*/  LOP3.LUT R0, RZ, UR4, RZ, 0x33, !PT ;  /* 0x00000004ff007c12 */ /* 0x000fe2000f8e33ff */
[----:B------:R-:W-:Y:S01]  /*1420*/  HFMA2 R6, -RZ, RZ, 0, 0 ;  /* 0x00000000ff067431 */ /* 0x000fe200000001ff */
[----:B------:R-:W-:Y:S01]  /*1430*/  UMOV UR19, URZ ;  /* 0x000000ff00137c82 */ /* 0x000fe20008000000 */
[----:B------:R-:W-:Y:S01]  /*1440*/  UMOV UR11, URZ ;  /* 0x000000ff000b7c82 */ /* 0x000fe20008000000 */
[----:B------:R-:W-:Y:S01]  /*1450*/  UMOV UR6, 0x1c0 ;  /* 0x000001c000067882 */ /* 0x000fe20000000000 */
[----:B------:R-:W-:Y:S01]  /*1460*/  IMAD.IADD R0, R3, 0x1, R0 ;  /* 0x0000000103007824 */ /* 0x000fe200078e0200 */
[----:B------:R-:W-:Y:S01]  /*1470*/  UMOV UR7, 0x1c4 ;  /* 0x000001c400077882 */ /* 0x000fe20000000000 */
[----:B------:R-:W-:Y:S01]  /*1480*/  UMOV UR4, 0x1c0 ;  /* 0x000001c000047882 */ /* 0x000fe20000000000 */
[----:B------:R-:W-:Y:S01]  /*1490*/  UMOV UR5, 0x1c4 ;  /* 0x000001c400057882 */ /* 0x000fe20000000000 */
[----:B------:R-:W-:-:S05]  /*14a0*/  IMAD.HI.U32 R0, R0, 0x1b4e81b5, RZ ;  /* 0x1b4e81b500007827 */ /* 0x000fca00078e00ff */
[----:B------:R-:W-:-:S07]  /*14b0*/  SHF.R.U32.HI R0, RZ, 0x4, R0 ;  /* 0x00000004ff007819 */ /* 0x000fce0000011600 */
.L_x_35:
[----:B-1----:R-:W-:Y:S01]  /*14c0*/  USHF.R.U32.HI UR10, URZ, 0x1, UR19 ;  /* 0x00000001ff0a7899 */ /* 0x002fe20008011613 */
[----:B------:R-:W-:Y:S01]  /*14d0*/  IMAD.MOV.U32 R9, RZ, RZ, 0x1 ;  /* 0x00000001ff097424 */ /* 0x000fe200078e00ff */
[----:B--2---:R-:W-:Y:S02]  /*14e0*/  USHF.L.U32 UR8, UR19, 0x3, URZ ;  /* 0x0000000313087899 */ /* 0x004fe400080006ff */
[----:B------:R-:W-:Y:S02]  /*14f0*/  ULOP3.LUT UR10, UR10, 0x1, URZ, 0xc, !UPT ;  /* 0x000000010a0a7892 */ /* 0x000fe4000f8e0cff */
[----:B------:R-:W-:Y:S02]  /*1500*/  ULOP3.LUT UR8, UR8, 0x8, URZ, 0xc0, !UPT ;  /* 0x0000000808087892 */ /* 0x000fe4000f8ec0ff */
[----:B------:R-:W-:Y:S02]  /*1510*/  USHF.L.U32 UR10, UR10, 0x1f, URZ ;  /* 0x0000001f0a0a7899 */ /* 0x000fe400080006ff */
[----:B------:R-:W-:-:S02]  /*1520*/  ULOP3.LUT UR13, UR19, 0x1, URZ, 0xc0, !UPT ;  /* 0x00000001130d7892 */ /* 0x000fc4000f8ec0ff */
[----:B------:R-:W-:Y:S01]  /*1530*/  IMAD.U32 R3, RZ, RZ, UR8 ;  /* 0x00000008ff037e24 */ /* 0x000fe2000f8e00ff */
[----:B------:R-:W-:Y:S01]  /*1540*/  UIADD3 UR8, UPT, UPT, UR9, UR8, URZ ;  /* 0x0000000809087290 */ /* 0x000fe2000fffe0ff */
[----:B------:R-:W-:Y:S01]  /*1550*/  MOV R8, UR10 ;  /* 0x0000000a00087c02 */ /* 0x000fe20008000f00 */
[----:B------:R-:W-:Y:S01]  /*1560*/  UMOV UR12, UR19 ;  /* 0x00000013000c7c82 */ /* 0x000fe20008000000 */
[----:B------:R-:W-:Y:S01]  /*1570*/  UIADD3 UR19, UPT, UPT, UR19, 0x1, URZ ;  /* 0x0000000113137890 */ /* 0x000fe2000fffe0ff */
[----:B------:R-:W-:Y:S01]  /*1580*/  ISETP.NE.AND P0, PT, R0, UR12, PT ;  /* 0x0000000c00007c0c */ /* 0x000fe2000bf05270 */
[----:B------:R-:W1:Y:S01]  /*1590*/  SYNCS.PHASECHK.TRANS64.TRYWAIT P1, [R3+UR9+0x334a0], R8 ;  /* 0x0334a008030075a7 */ /* 0x000e620008021109 */
[----:B------:R-:W-:Y:S02]  /*15a0*/  UIMAD UR13, UR13, 0xe0, URZ ;  /* 0x000000e00d0d78a4 */ /* 0x000fe4000f8e02ff */
[----:B------:R-:W-:Y:S01]  /*15b0*/  UIADD3 UR12, UPT, UPT, UR8, 0x33490, URZ ;  /* 0x00033490080c7890 */ /* 0x000fe2000fffe0ff */
[----:B-1----:R-:W-:Y:S11]  /*15c0*/  @!P1 BRA `(.L_x_29) ;  /* 0x0000004c00f09947 */ /* 0x002ff60003800000 */
.L_x_87:
[----:B------:R-:W-:Y:S01]  /*15d0*/  NOP ;  /* 0x0000000000007918 */ /* 0x000fe20000000000 */
[----:B------:R-:W-:Y:S01]  /*15e0*/  UMOV UR18, 0xe ;  /* 0x0000000e00127882 */ /* 0x000fe20000000000 */
[----:B------:R-:W-:-:S05]  /*15f0*/  UMOV UR17, 0xfffffff0 ;  /* 0xfffffff000117882 */ /* 0x000fca0000000000 */
.L_x_34:
[----:B-1----:R-:W-:Y:S01]  /*1600*/  ULEA UR14, UR11, UR9, 0x3 ;  /* 0x000000090b0e7291 */ /* 0x002fe2000f8e18ff */
[----:B-1----:R-:W-:Y:S01]  /*1610*/  SHF.L.U32 R11, R6, 0x1f, RZ ;  /* 0x0000001f060b7819 */ /* 0x002fe200000006ff */
[----:B------:R-:W-:Y:S01]  /*1620*/  UIADD3 UR15, UPT, UPT, UR17, 0x10, URZ ;  /* 0x00000010110f7890 */ /* 0x000fe2000fffe0ff */
[----:B------:R-:W-:Y:S03]  /*1630*/  MOV R3, UR11 ;  /* 0x0000000b00037c02 */ /* 0x000fe60008000f00 */
[----:B------:R-:W-:Y:S03]  /*1640*/  ULOP3.LUT UP0, UR15, UR15, 0x2, URZ, 0xc0, !UPT ;  /* 0x000000020f0f7892 */ /* 0x000fe6000f80c0ff */
[----:B------:R-:W1:Y:S02]  /*1650*/  SYNCS.PHASECHK.TRANS64.TRYWAIT P1, [UR14+0x33460], R11 ;  /* 0x0334600bff0075a7 */ /* 0x000e64000802110e */
[----:B-12---:R-:W-:Y:S07]  /*1660*/  @!P1 BRA `(.L_x_30) ;  /* 0x0000004c00e89947 */ /* 0x006fee0003800000 */
.L_x_89:
[----:B------:R-:W-:Y:S01]  /*1670*/  NOP ;  /* 0x0000000000007918 */ /* 0x000fe20000000000 */
[----:B------:R-:W-:Y:S05]  /*1680*/  BRA.U UP0, `(.L_x_31) ;  /* 0x0000000100487547 */ /* 0x000fea000b800000 */
[----:B------:R-:W-:Y:S02]  /*1690*/  ULEA UR16, UR11, UR9, 0x9 ;  /* 0x000000090b107291 */ /* 0x000fe4000f8e48ff */
[----:B------:R-:W-:Y:S02]  /*16a0*/  ULEA UR8, UR11, UR9, 0xa ;  /* 0x000000090b087291 */ /* 0x000fe4000f8e50ff */
[----:B------:R-:W-:Y:S02]  /*16b0*/  UIADD3 UR16, UPT, UPT, UR16, 0x31000, URZ ;  /* 0x0003100010107890 */ /* 0x000fe4000fffe0ff */
[----:B------:R-:W-:Y:S02]  /*16c0*/  UIADD3 UR10, UPT, UPT, UR8, 0x31c00, URZ ;  /* 0x00031c00080a7890 */ /* 0x000fe4000fffe0ff */
[----:B------:R-:W-:Y:S02]  /*16d0*/  UIADD3 UR8, UPT, UPT, UR8, 0x31e00, URZ ;  /* 0x00031e0008087890 */ /* 0x000fe4000fffe0ff */
[----:B------:R-:W-:Y:S02]  /*16e0*/  USHF.R.U32.HI UR16, URZ, 0x4, UR16 ;  /* 0x00000004ff107899 */ /* 0x000fe40008011610 */
[----:B------:R-:W-:Y:S02]  /*16f0*/  USHF.R.U32.HI UR10, URZ, 0x4, UR10 ;  /* 0x00000004ff0a7899 */ /* 0x000fe4000801160a */
[----:B------:R-:W-:Y:S02]  /*1700*/  USHF.R.U32.HI UR8, URZ, 0x4, UR8 ;  /* 0x00000004ff087899 */ /* 0x000fe40008011608 */
[----:B------:R-:W-:Y:S02]  /*1710*/  ULOP3.LUT UR20, UR16, 0x3fe0, URZ, 0xc0, !UPT ;  /* 0x00003fe010147892 */ /* 0x000fe4000f8ec0ff */
[----:B------:R-:W-:Y:S02]  /*1720*/  ULOP3.LUT UR22, UR10, 0x3fc0, URZ, 0xc0, !UPT ;  /* 0x00003fc00a167892 */ /* 0x000fe4000f8ec0ff */
[----:B------:R-:W-:Y:S01]  /*1730*/  ULOP3.LUT UR24, UR8, 0x3fe0, URZ, 0xc0, !UPT ;  /* 0x00003fe008187892 */ /* 0x000fe2000f8ec0ff */
[----:B------:R-:W-:Y:S01]  /*1740*/  UMOV UR21, 0x4008 ;  /* 0x0000400800157882 */ /* 0x000fe20000000000 */
[----:B------:R-:W-:Y:S01]  /*1750*/  UMOV UR23, 0x4008 ;  /* 0x0000400800177882 */ /* 0x000fe20000000000 */
[----:B------:R-:W-:Y:S02]  /*1760*/  UMOV UR25, 0x4008 ;  /* 0x0000400800197882 */ /* 0x000fe40000000000 */
[----:B------:R2:W-:Y:S02]  /*1770*/  UTCCP.T.S.2CTA.4x32dp128bit tmem[0x1c0], gdesc[UR20] ;  /* 0x0001c014ff0079e7 */ /* 0x0005e40009300000 */
[----:B------:R2:W-:Y:S02]  /*1780*/  UTCCP.T.S.2CTA.4x32dp128bit tmem[0x1c4], gdesc[UR22] ;  /* 0x0001c416ff0079e7 */ /* 0x0005e40009300000 */
[----:B------:R2:W-:Y:S01]  /*1790*/  UTCCP.T.S.2CTA.4x32dp128bit tmem[0x1c8], gdesc[UR24] ;  /* 0x0001c818ff0079e7 */ /* 0x0005e20009300000 */
[----:B------:R-:W-:Y:S02]  /*17a0*/  NOP ;  /* 0x0000000000007918 */ /* 0x000fe40000000000 */
.L_x_31:
[----:B------:R-:W-:Y:S01]  /*17b0*/  UISETP.NE.AND UP0, UPT, UR11, 0x5, UPT ;  /* 0x000000050b00788c */ /* 0x000fe2000bf05270 */
[----:B-1----:R-:W-:Y:S01]  /*17c0*/  SHFL.IDX PT, R5, R4, R3, 0x1f ;  /* 0x00001f0304057589 */ /* 0x002fe200000e0000 */
[----:B------:R-:W-:Y:S01]  /*17d0*/  UIADD3 UR11, UPT, UPT, UR11, 0x1, URZ ;  /* 0x000000010b0b7890 */ /* 0x000fe2000fffe0ff */
[----:B------:R-:W-:Y:S03]  /*17e0*/  NOP ;  /* 0x0000000000007918 */ /* 0x000fe60000000000 */
[----:B------:R-:W-:Y:S03]  /*17f0*/  USEL UR11, UR11, URZ, UP0 ;  /* 0x000000ff0b0b7287 */ /* 0x000fe60008000000 */
[----:B------:R-:W1:Y:S01]  /*1800*/  SHFL.IDX PT, R7, R2, R3, 0x1f ;  /* 0x00001f0302077589 */ /* 0x000e6200000e0000 */
[----:B------:R-:W-:Y:S02]  /*1810*/  USHF.L.U32 UR16, UR15, 0x4, URZ ;  /* 0x000000040f107899 */ /* 0x000fe400080006ff */
[----:B------:R-:W-:Y:S02]  /*1820*/  ULEA UR10, UR11, UR9, 0x3 ;  /* 0x000000090b0a7291 */ /* 0x000fe4000f8e18ff */
[----:B------:R-:W-:Y:S01]  /*1830*/  ULEA UR15, UR15, 0x10b8, 0xd ;  /* 0x000010b80f0f7891 */ /* 0x000fe2000f8e68ff */
[----:B------:R-:W-:Y:S01]  /*1840*/  ISETP.NE.AND P1, PT, RZ, UR11, PT ;  /* 0x0000000bff007c0c */ /* 0x000fe2000bf25270 */
[----:B------:R-:W-:Y:S01]  /*1850*/  UISETP.NE.AND UP0, UPT, UR17, -0x10, UPT ;  /* 0xfffffff01100788c */ /* 0x000fe2000bf05270 */
[----:B------:R-:W-:Y:S01]  /*1860*/  IMAD.U32 R11, RZ, RZ, UR11 ;  /* 0x0000000bff0b7e24 */ /* 0x000fe2000f8e00ff */
[----:B------:R-:W-:Y:S02]  /*1870*/  UPRMT UR29, UR16, 0x5410, UR15 ;  /* 0x00005410101d7896 */ /* 0x000fe4000800000f */
[----:B------:R-:W-:Y:S01]  /*1880*/  UIADD3 UR14, UPT, UPT, UR14, 0x33430, URZ ;  /* 0x000334300e0e7890 */ /* 0x000fe2000fffe0ff */
[----:B------:R-:W-:Y:S01]  /*1890*/  UMOV UR28, URZ ;  /* 0x000000ff001c7c82 */ /* 0x000fe20008000000 */
[----:B--2---:R-:W-:Y:S01]  /*18a0*/  UMOV UR23, 0x40004040 ;  /* 0x4000404000177882 */ /* 0x004fe20000000000 */
[----:B------:R-:W-:Y:S01]  /*18b0*/  UMOV UR21, 0x40004040 ;  /* 0x4000404000157882 */ /* 0x000fe20000000000 */
[----:B------:R-:W-:Y:S01]  /*18c0*/  UMOV UR27, 0x40004040 ;  /* 0x40004040001b7882 */ /* 0x000fe20000000000 */
[----:B------:R-:W-:Y:S01]  /*18d0*/  UMOV UR25, 0x40004040 ;  /* 0x4000404000197882 */ /* 0x000fe20000000000 */
[----:B------:R-:W-:Y:S01]  /*18e0*/  UMOV UR33, 0x40004040 ;  /* 0x4000404000217882 */ /* 0x000fe20000000000 */
[----:B------:R-:W-:Y:S01]  /*18f0*/  UMOV UR31, 0x40004040 ;  /* 0x40004040001f7882 */ /* 0x000fe20000000000 */
[----:B------:R-:W-:Y:S01]  /*1900*/  UMOV UR37, 0x40004040 ;  /* 0x4000404000257882 */ /* 0x000fe20000000000 */
[----:B------:R-:W-:Y:S01]  /*1910*/  UMOV UR35, 0x40004040 ;  /* 0x4000404000237882 */ /* 0x000fe20000000000 */
[----:B------:R-:W-:Y:S01]  /*1920*/  UMOV UR8, 0x3 ;  /* 0x0000000300087882 */ /* 0x000fe20000000000 */
[----:B-1----:R-:W-:Y:S02]  /*1930*/  R2UR UR20, R7 ;  /* 0x00000000071472ca */ /* 0x002fe400000e0000 */
[----:B------:R-:W-:Y:S02]  /*1940*/  R2UR UR22, R5 ;  /* 0x00000000051672ca */ /* 0x000fe400000e0000 */
[----:B------:R-:W-:Y:S04]  /*1950*/  SEL R3, RZ, 0x1, P1 ;  /* 0x00000001ff037807 */ /* 0x000fe80000800000 */
[----:B------:R-:W-:Y:S05]  /*1960*/  LOP3.LUT R6, R6, R3, RZ, 0x3c, !PT ;  /* 0x0000000306067212 */ /* 0x000fea00078e3cff */
[----:B------:R-:W-:Y:S01]  /*1970*/  UIADD3 UR24, UPT, UPT, UR20, 0x2, URZ ;  /* 0x0000000214187890 */ /* 0x000fe2000fffe0ff */
[----:B------:R-:W-:Y:S01]  /*1980*/  IMAD.U32 R13, R6, -0x80000000, RZ ;  /* 0x80000000060d7824 */ /* 0x000fe200078e00ff */
[----:B------:R-:W-:Y:S01]  /*1990*/  UIADD3 UR26, UPT, UPT, UR22, 0x2, URZ ;  /* 0x00000002161a7890 */ /* 0x000fe2000fffe0ff */
[----:B------:R1:W-:Y:S01]  /*19a0*/  UTCQMMA.2CTA gdesc[UR22], gdesc[UR20], tmem[UR13], tmem[UR28], idesc[UR29], tmem[UR6], UP0 ;  /* 0x00061c1416007dea */ /* 0x0003e2000820030d */
[----:B------:R-:W-:Y:S02]  /*19b0*/  UIADD3 UR32, UPT, UPT, UR22, 0x4, URZ ;  /* 0x0000000416207890 */ /* 0x000fe4000fffe0ff */
[----:B------:R-:W-:Y:S02]  /*19c0*/  UIADD3 UR30, UPT, UPT, UR20, 0x4, URZ ;  /* 0x00000004141e7890 */ /* 0x000fe4000fffe0ff */
[----:B------:R-:W-:Y:S02]  /*19d0*/  UIADD3 UR36, UPT, UPT, UR22, 0x6, URZ ;  /* 0x0000000616247890 */ /* 0x000fe4000fffe0ff */
[----:B------:R-:W-:Y:S01]  /*19e0*/  UIADD3 UR34, UPT, UPT, UR20, 0x6, URZ ;  /* 0x0000000614227890 */ /* 0x000fe2000fffe0ff */
[----:B------:R1:W-:Y:S04]  /*19f0*/  UTCQMMA.2CTA gdesc[UR26], gdesc[UR24], tmem[UR13], tmem[UR28], idesc[UR29], tmem[UR6], UPT ;  /* 0x00061c181a007dea */ /* 0x0003e8000ba0030d */
[----:B------:R1:W-:Y:S04]  /*1a00*/  UTCQMMA.2CTA gdesc[UR32], gdesc[UR30], tmem[UR13], tmem[UR28], idesc[UR29], tmem[UR6], UPT ;  /* 0x00061c1e20007dea */ /* 0x0003e8000ba0030d */
[----:B------:R1:W-:Y:S01]  /*1a10*/  UTCQMMA.2CTA gdesc[UR36], gdesc[UR34], tmem[UR13], tmem[UR28], idesc[UR29], tmem[UR6], UPT ;  /* 0x00061c2224007dea */ /* 0x0003e2000ba0030d */
[----:B------:R1:W-:Y:S01]  /*1a20*/  UTCBAR.2CTA.MULTICAST [UR14], URZ, UR8 ;  /* 0x000000ff0e0073e9 */ /* 0x0003e20008200808 */
[----:B------:R-:W2:Y:S02]  /*1a30*/  SYNCS.PHASECHK.TRANS64.TRYWAIT P1, [UR10+0x33460], R13 ;  /* 0x0334600dff0075a7 */ /* 0x000ea4000802110a */
[----:B-12---:R-:W-:Y:S05]  /*1a40*/  @!P1 BRA `(.L_x_32) ;  /* 0x0000004c000c9947 */ /* 0x006fea0003800000 */
.L_x_91:
[----:B------:R-:W-:Y:S01]  /*1a50*/  ELECT P1, URZ, PT ;  /* 0x0000000000ff782f */ /* 0x000fe20003820000 */
[----:B------:R-:W2:Y:S01]  /*1a60*/  SHFL.IDX PT, R5, R4, R11, 0x1f ;  /* 0x00001f0b04057589 */ /* 0x000ea200000e0000 */
[----:B------:R-:W-:Y:S02]  /*1a70*/  UIADD3 UR10, UPT, UPT, UR10, 0x33430, URZ ;  /* 0x000334300a0a7890 */ /* 0x000fe4000fffe0ff */
[----:B------:R-:W-:Y:S05]  /*1a80*/  UISETP.NE.AND UP0, UPT, UR17, -0x2, UPT ;  /* 0xfffffffe1100788c */ /* 0x000fea000bf05270 */
[----:B-1----:R-:W1:Y:S01]  /*1a90*/  SHFL.IDX PT, R3, R2, R11, 0x1f ;  /* 0x00001f0b02037589 */ /* 0x002e6200000e0000 */
[----:B------:R-:W-:Y:S01]  /*1aa0*/  NOP ;  /* 0x0000000000007918 */ /* 0x000fe20000000000 */
[----:B------:R-:W-:Y:S02]  /*1ab0*/  NOP ;  /* 0x0000000000007918 */ /* 0x000fe40000000000 */
[C---:B------:R-:W-:Y:S01]  /*1ac0*/  @P1 IMAD.SHL.U32 R7, R9.reuse, 0x2000, RZ ;  /* 0x0000200009071824 */ /* 0x040fe200078e00ff */
[----:B------:R-:W-:Y:S01]  /*1ad0*/  UMOV UR21, 0x40004040 ;  /* 0x4000404000157882 */ /* 0x000fe20000000000 */
[----:B------:R-:W-:Y:S01]  /*1ae0*/  @P1 IMAD.SHL.U32 R8, R9, 0x10, RZ ;  /* 0x0000001009081824 */ /* 0x000fe200078e00ff */
[----:B------:R-:W-:Y:S01]  /*1af0*/  UMOV UR27, 0x40004040 ;  /* 0x40004040001b7882 */ /* 0x000fe20000000000 */
[----:B------:R-:W-:Y:S01]  /*1b00*/  @P1 IMAD.MOV.U32 R10, RZ, RZ, RZ ;  /* 0x000000ffff0a1224 */ /* 0x000fe200078e00ff */
[----:B------:R-:W-:Y:S01]  /*1b10*/  @P1 LOP3.LUT R7, R7, 0x6000, RZ, 0xc0, !PT ;  /* 0x0000600007071812 */ /* 0x000fe200078ec0ff */
[----:B------:R-:W-:Y:S01]  /*1b20*/  UMOV UR25, 0x40004040 ;  /* 0x4000404000197882 */ /* 0x000fe20000000000 */
[----:B------:R-:W-:Y:S01]  /*1b30*/  @P1 LOP3.LUT R8, R8, 0x30, RZ, 0xc0, !PT ;  /* 0x0000003008081812 */ /* 0x000fe200078ec0ff */
[----:B------:R-:W-:Y:S01]  /*1b40*/  UMOV UR31, 0x40004040 ;  /* 0x40004040001f7882 */ /* 0x000fe20000000000 */
[----:B------:R-:W-:Y:S01]  /*1b50*/  @P1 LOP3.LUT R7, R7, 0x10b8, RZ, 0xfc, !PT ;  /* 0x000010b807071812 */ /* 0x000fe200078efcff */
[----:B------:R-:W-:Y:S01]  /*1b60*/  UMOV UR29, 0x40004040 ;  /* 0x40004040001d7882 */ /* 0x000fe20000000000 */
[----:B------:R-:W-:Y:S01]  /*1b70*/  @P1 R2UR UR22, R10 ;  /* 0x000000000a1612ca */ /* 0x000fe200000e0000 */
[----:B------:R-:W-:Y:S01]  /*1b80*/  UMOV UR35, 0x40004040 ;  /* 0x4000404000237882 */ /* 0x000fe20000000000 */
[----:B------:R-:W-:Y:S01]  /*1b90*/  @P1 PRMT R7, R8, 0x5410, R7 ;  /* 0x0000541008071816 */ /* 0x000fe20000000007 */
[----:B------:R-:W-:Y:S01]  /*1ba0*/  UMOV UR33, 0x40004040 ;  /* 0x4000404000217882 */ /* 0x000fe20000000000 */
[----:B------:R-:W-:Y:S01]  /*1bb0*/  UMOV UR8, 0x3 ;  /* 0x0000000300087882 */ /* 0x000fe20000000000 */
[----:B--2---:R-:W-:Y:S02]  /*1bc0*/  R2UR UR20, R5 ;  /* 0x00000000051472ca */ /* 0x004fe400000e0000 */
[----:B------:R-:W-:Y:S02]  /*1bd0*/  @P1 R2UR UR15, R7 ;  /* 0x00000000070f12ca */ /* 0x000fe400000e0000 */
[----:B-1----:R-:W-:Y:S09]  /*1be0*/  R2UR UR14, R3 ;  /* 0x00000000030e72ca */ /* 0x002ff200000e0000 */
[----:B------:R-:W-:Y:S02]  /*1bf0*/  UIADD3 UR26, UPT, UPT, UR20, 0x2, URZ ;  /* 0x00000002141a7890 */ /* 0x000fe4000fffe0ff */
[----:B------:R-:W-:Y:S01]  /*1c00*/  UIADD3 UR30, UPT, UPT, UR20, 0x4, URZ ;  /* 0x00000004141e7890 */ /* 0x000fe2000fffe0ff */
[----:B------:R-:W-:Y:S01]  /*1c10*/  IMAD.U32 R11, RZ, RZ, UR15 ;  /* 0x0000000fff0b7e24 */ /* 0x000fe2000f8e00ff */
[----:B------:R-:W-:Y:S02]  /*1c20*/  UIADD3 UR24, UPT, UPT, UR14, 0x2, URZ ;  /* 0x000000020e187890 */ /* 0x000fe4000fffe0ff */
[----:B------:R-:W-:Y:S02]  /*1c30*/  UIADD3 UR28, UPT, UPT, UR14, 0x4, URZ ;  /* 0x000000040e1c7890 */ /* 0x000fe4000fffe0ff */
[----:B------:R-:W-:Y:S01]  /*1c40*/  UIADD3 UR34, UPT, UPT, UR20, 0x6, URZ ;  /* 0x0000000614227890 */ /* 0x000fe2000fffe0ff */
[----:B------:R-:W-:Y:S01]  /*1c50*/  @P1 R2UR UR23, R11 ;  /* 0x000000000b1712ca */ /* 0x000fe200000e0000 */
[----:B------:R-:W-:Y:S01]  /*1c60*/  UIADD3 UR32, UPT, UPT, UR14, 0x6, URZ ;  /* 0x000000060e207890 */ /* 0x000fe2000fffe0ff */
[----:B------:R-:W-:Y:S11]  /*1c70*/  UMOV UR15, 0x40004040 ;  /* 0x40004040000f7882 */ /* 0x000ff60000000000 */
[----:B------:R1:W-:Y:S01]  /*1c80*/  UTCQMMA.2CTA gdesc[UR20], gdesc[UR14], tmem[UR13], tmem[UR22], idesc[UR23], tmem[UR4], UPT ;  /* 0x0004160e14007dea */ /* 0x0003e2000ba0030d */
[----:B------:R1:W-:Y:S01]  /*1c90*/  UTCQMMA.2CTA gdesc[UR26], gdesc[UR24], tmem[UR13], tmem[UR22], idesc[UR23], tmem[UR4], UPT ;  /* 0x000416181a007dea */ /* 0x0003e2000ba0030d */
[----:B------:R1:W-:Y:S01]  /*1ca0*/  UTCQMMA.2CTA gdesc[UR30], gdesc[UR28], tmem[UR13], tmem[UR22], idesc[UR23], tmem[UR4], UPT ;  /* 0x0004161c1e007dea */ /* 0x0003e2000ba0030d */
[----:B------:R1:W-:Y:S01]  /*1cb0*/  UTCQMMA.2CTA gdesc[UR34], gdesc[UR32], tmem[UR13], tmem[UR22], idesc[UR23], tmem[UR4], UPT ;  /* 0x0004162022007dea */ /* 0x0003e2000ba0030d */
[----:B------:R1:W-:Y:S01]  /*1cc0*/  UTCBAR.2CTA.MULTICAST [UR10], URZ, UR8 ;  /* 0x000000ff0a0073e9 */ /* 0x0003e20008200808 */
[----:B------:R-:W-:Y:S05]  /*1cd0*/  BRA.U UP0, `(.L_x_33) ;  /* 0x00000001000c7547 */ /* 0x000fea000b800000 */
[----:B-1----:R-:W-:Y:S02]  /*1ce0*/  UMOV UR8, 0x3 ;  /* 0x0000000300087882 */ /* 0x002fe40000000000 */
[----:B------:R2:W-:Y:S01]  /*1cf0*/  UTCBAR.2CTA.MULTICAST [UR12], URZ, UR8 ;  /* 0x000000ff0c0073e9 */ /* 0x0005e20008200808 */
[----:B------:R-:W-:Y:S02]  /*1d00*/  NOP ;  /* 0x0000000000007918 */ /* 0x000fe40000000000 */
.L_x_33:
[----:B------:R-:W-:Y:S01]  /*1d10*/  UISETP.NE.AND UP0, UPT, UR11, 0x5, UPT ;  /* 0x000000050b00788c */ /* 0x000fe2000bf05270 */
[----:B------:R-:W-:Y:S01]  /*1d20*/  VIADD R9, R9, 0x2 ;  /* 0x0000000209097836 */ /* 0x000fe20000000000 */
[----:B------:R-:W-:Y:S02]  /*1d30*/  UIADD3 UR11, UPT, UPT, UR11, 0x1, URZ ;  /* 0x000000010b0b7890 */ /* 0x000fe4000fffe0ff */
[----:B------:R-:W-:Y:S02]  /*1d40*/  UIADD3 UR18, UPT, UPT, UR18, -0x2, URZ ;  /* 0xfffffffe12127890 */ /* 0x000fe4000fffe0ff */
[----:B------:R-:W-:Y:S02]  /*1d50*/  USEL UR11, UR11, URZ, UP0 ;  /* 0x000000ff0b0b7287 */ /* 0x000fe40008000000 */
[----:B------:R-:W-:Y:S02]  /*1d60*/  UISETP.NE.AND UP0, UPT, UR18, -0x2, UPT ;  /* 0xfffffffe1200788c */ /* 0x000fe4000bf05270 */
[----:B------:R-:W-:Y:S02]  /*1d70*/  UIADD3 UR17, UPT, UPT, UR17, 0x2, URZ ;  /* 0x0000000211117890 */ /* 0x000fe4000fffe0ff */
[----:B------:R-:W-:Y:S04]  /*1d80*/  ISETP.NE.AND P1, PT, RZ, UR11, PT ;  /* 0x0000000bff007c0c */ /* 0x000fe8000bf25270 */
[----:B------:R-:W-:Y:S04]  /*1d90*/  SEL R3, RZ, 0x1, P1 ;  /* 0x00000001ff037807 */ /* 0x000fe80000800000 */
[----:B------:R-:W-:Y:S01]  /*1da0*/  LOP3.LUT R6, R6, R3, RZ, 0x3c, !PT ;  /* 0x0000000306067212 */ /* 0x000fe200078e3cff */
[----:B------:R-:W-:Y:S06]  /*1db0*/  BRA.U UP0, `(.L_x_34) ;  /* 0xfffffff900107547 */ /* 0x000fec000b83ffff */
[----:B------:R-:W-:Y:S05]  /*1dc0*/  @P0 BRA `(.L_x_35) ;  /* 0xfffffff400bc0947 */ /* 0x000fea000383ffff */
.L_x_28:
[----:B------:R-:W-:-:S13]  /*1dd0*/  ISETP.GE.AND P0, PT, R0, RZ, PT ;  /* 0x000000ff0000720c */ /* 0x000fda0003f06270 */
[----:B-12---:R-:W-:Y:S05]  /*1de0*/  @!P0 EXIT ;  /* 0x000000000000894d */ /* 0x006fea0003800000 */
[----:B------:R-:W-:Y:S01]  /*1df0*/  IMAD.SHL.U32 R2, R0, 0x8, RZ ;  /* 0x0000000800027824 */ /* 0x000fe200078e00ff */
[----:B------:R-:W-:-:S04]  /*1e00*/  SHF.R.U32.HI R0, RZ, 0x1, R0 ;  /* 0x00000001ff007819 */ /* 0x000fc80000011600 */
[----:B------:R-:W-:Y:S02]  /*1e10*/  LOP3.LUT R0, R0, 0x1, RZ, 0xc0, !PT ;  /* 0x0000000100007812 */ /* 0x000fe400078ec0ff */
[----:B------:R-:W-:Y:S02]  /*1e20*/  LOP3.LUT R2, R2, 0x8, RZ, 0xc0, !PT ;  /* 0x0000000802027812 */ /* 0x000fe400078ec0ff */
[----:B------:R-:W-:-:S03]  /*1e30*/  SHF.L.U32 R4, R0, 0x1f, RZ ;  /* 0x0000001f00047819 */ /* 0x000fc600000006ff */
[----:B------:R-:W-:Y:S02]  /*1e40*/  VIADD R2, R2, UR9 ;  /* 0x0000000902027c36 */ /* 0x000fe40008000000 */
[----:B------:R-:W-:-:S07]  /*1e50*/  IMAD.MOV.U32 R5, RZ, RZ, R4 ;  /* 0x000000ffff057224 */ /* 0x000fce00078e0004 */
.L_x_36:
[----:B-1----:R1:W2:Y:S02]  /*1e60*/  SYNCS.PHASECHK.TRANS64.TRYWAIT P0, [R2+URZ+0x334a0], R5 ;  /* 0x0334a005020075a7 */ /* 0x0022a400080011ff */
[----:B--2---:R-:W-:Y:S05]  /*1e70*/  @!P0 NANOSLEEP.SYNCS 0x989680 ;  /* 0x009896800000895d */ /* 0x004fea0003900000 */
[----:B------:R-:W2:Y:S02]  /*1e80*/  @!P0 SYNCS.PHASECHK.TRANS64 P0, [R2+URZ+0x334a0], R5 ;  /* 0x0334a005020085a7 */ /* 0x000ea400080010ff */
[----:B--2---:R-:W-:Y:S05]  /*1e90*/  @P0 EXIT ;  /* 0x000000000000094d */ /* 0x004fea0003800000 */
[----:B------:R-:W-:Y:S05]  /*1ea0*/  BRA `(.L_x_36) ;  /* 0xfffffffc00ec7947 */ /* 0x000fea000383ffff */
.L_x_21:
[----:B------:R-:W-:-:S13]  /*1eb0*/  ELECT P0, URZ, PT ;  /* 0x0000000000ff782f */ /* 0x000fda0003800000 */
[----:B------:R-:W-:Y:S05]  /*1ec0*/  @!P0 BRA `(.L_x_23) ;  /* 0x0000002400f48947 */ /* 0x000fea0003800000 */
[----:B------:R-:W1:Y:S02]  /*1ed0*/  S2UR UR4, SR_CTAID.X ;  /* 0x00000000000479c3 */ /* 0x000e640000002500 */
[----:B-1----:R-:W-:-:S13]  /*1ee0*/  ISETP.LE.U32.AND P0, PT, R3, UR4, PT ;  /* 0x0000000403007c0c */ /* 0x002fda000bf03070 */
[----:B------:R-:W-:Y:S05]  /*1ef0*/  @P0 EXIT ;  /* 0x000000000000094d */ /* 0x000fea0003800000 */
[----:B------:R-:W1:Y:S01]  /*1f00*/  S2R R2, SR_CgaCtaId ;  /* 0x0000000000027919 */ /* 0x000e620000008800 */
[----:B------:R-:W-:Y:S01]  /*1f10*/  IMAD.U32 R6, RZ, RZ, UR4 ;  /* 0x00000004ff067e24 */ /* 0x000fe2000f8e00ff */
[----:B------:R-:W2:Y:S01]  /*1f20*/  LDC.64 R10, c[0x0][0x348] ;  /* 0x0000d200ff0a7b82 */ /* 0x000ea20000000a00 */
[----:B------:R-:W-:-:S03]  /*1f30*/  HFMA2 R7, -RZ, RZ, 0, 0 ;  /* 0x00000000ff077431 */ /* 0x000fc600000001ff */
[----:B------:R-:W-:Y:S02]  /*1f40*/  LOP3.LUT R8, RZ, R6, RZ, 0x33, !PT ;  /* 0x00000006ff087212 */ /* 0x000fe400078e33ff */
[----:B------:R-:W-:-:S03]  /*1f50*/  PRMT R12, R6, 0x7610, R12 ;  /* 0x00007610060c7816 */ /* 0x000fc6000000000c */
[----:B------:R-:W-:Y:S01]  /*1f60*/  IMAD.IADD R8, R3, 0x1, R8 ;  /* 0x0000000103087824 */ /* 0x000fe200078e0208 */
[----:B------:R-:W-:-:S03]  /*1f70*/  MOV R3, 0x400 ;  /* 0x0000040000037802 */ /* 0x000fc60000000f00 */
[----:B------:R-:W-:-:S05]  /*1f80*/  IMAD.HI.U32 R8, R8, 0x1b4e81b5, RZ ;  /* 0x1b4e81b508087827 */ /* 0x000fca00078e00ff */
[----:B------:R-:W-:-:S04]  /*1f90*/  SHF.R.U32.HI R8, RZ, 0x4, R8 ;  /* 0x00000004ff087819 */ /* 0x000fc80000011608 */
[----:B------:R-:W-:Y:S02]  /*1fa0*/  IADD3 R8, PT, PT, -R8, RZ, RZ ;  /* 0x000000ff08087210 */ /* 0x000fe40007ffe1ff */
[----:B-1----:R-:W-:Y:S01]  /*1fb0*/  LEA R2, R2, R3, 0x18 ;  /* 0x0000000302027211 */ /* 0x002fe200078ec0ff */
[----:B------:R-:W-:-:S04]  /*1fc0*/  IMAD.MOV.U32 R3, RZ, RZ, RZ ;  /* 0x000000ffff037224 */ /* 0x000fc800078e00ff */
[----:B------:R-:W-:-:S07]  /*1fd0*/  VIADD R14, R2, 0x33400 ;  /* 0x00033400020e7836 */ /* 0x000fce0000000000 */
.L_x_53:
[----:B------:R-:W-:Y:S01]  /*1fe0*/  SHF.R.U32.HI R13, RZ, 0x5, R6 ;  /* 0x00000005ff0d7819 */ /* 0x000fe20000011606 */
[----:B------:R-:W-:Y:S05]  /*1ff0*/  YIELD ;  /* 0x0000000000007946 */ /* 0x000fea0003800000 */
[----:B------:R-:W-:Y:S02]  /*2000*/  LOP3.LUT R13, R13, 0x7fffff0, RZ, 0xc0, !PT ;  /* 0x07fffff00d0d7812 */ /* 0x000fe400078ec0ff */
[----:B------:R-:W-:Y:S02]  /*2010*/  LOP3.LUT R34, R12, 0x1ff, RZ, 0xc0, !PT ;  /* 0x000001ff0c227812 */ /* 0x000fe400078ec0ff */
[----:B------:R-:W-:Y:S02]  /*2020*/  VIADDMNMX.U32 R39, R20, -R13, 0x10, PT ;  /* 0x0000001014277446 */ /* 0x000fe4000380080d */
[----:B------:R-:W-:Y:S02]  /*2030*/  MOV R4, 0x2050 ;  /* 0x0000205000047802 */ /* 0x000fe40000000f00 */
[----:B--2---:R-:W-:Y:S05]  /*2040*/  CALL.REL.NOINC `($__internal_3_$__cuda_sm20_div_u16) ;  /* 0x0000004c00887944 */ /* 0x004fea0003c00000 */
[----:B------:R-:W-:Y:S01]  /*2050*/  IMAD R26, R7, 0x8, R14 ;  /* 0x00000008071a7824 */ /* 0x000fe200078e020e */
[----:B------:R-:W-:Y:S01]  /*2060*/  LOP3.LUT R15, R3, 0x1, RZ, 0x3c, !PT ;  /* 0x00000001030f7812 */ /* 0x000fe200078e3cff */
[----:B------:R-:W1:Y:S01]  /*2070*/  S2R R5, SR_CgaCtaId ;  /* 0x0000000000057919 */ /* 0x000e620000008800 */
[----:B------:R-:W-:Y:S01]  /*2080*/  PRMT R16, R39, 0x9910, RZ ;  /* 0x0000991027107816 */ /* 0x000fe200000000ff */
[C---:B------:R-:W-:Y:S01]  /*2090*/  VIADD R9, R7.reuse, 0x1 ;  /* 0x0000000107097836 */ /* 0x040fe20000000000 */
[----:B------:R-:W-:Y:S01]  /*20a0*/  ISETP.NE.AND P0, PT, R7, 0x5, PT ;  /* 0x000000050700780c */ /* 0x000fe20003f05270 */
[----:B------:R-:W-:Y:S01]  /*20b0*/  IMAD.U32 R17, R15, -0x80000000, RZ ;  /* 0x800000000f117824 */ /* 0x000fe200078e00ff */
[C---:B------:R-:W-:Y:S01]  /*20c0*/  PRMT R15, R0.reuse, 0x9910, RZ ;  /* 0x00009910000f7816 */ /* 0x040fe200000000ff */
[----:B------:R-:W-:Y:S01]  /*20d0*/  IMAD R18, R7, 0x4000, R2 ;  /* 0x0000400007127824 */ /* 0x000fe200078e0202 */
[----:B------:R-:W-:Y:S01]  /*20e0*/  SEL R9, R9, RZ, P0 ;  /* 0x000000ff09097207 */ /* 0x000fe20000000000 */
[----:B------:R-:W2:Y:S01]  /*20f0*/  SYNCS.PHASECHK.TRANS64.TRYWAIT P1, [R26+URZ+0x30], R17 ;  /* 0x000030111a0075a7 */ /* 0x000ea200080211ff */
[----:B------:R-:W-:Y:S01]  /*2100*/  LOP3.LUT R0, R0, 0xffff, RZ, 0xc0, !PT ;  /* 0x0000ffff00007812 */ /* 0x000fe200078ec0ff */
[----:B------:R-:W-:Y:S01]  /*2110*/  IMAD R15, R16, R15, RZ ;  /* 0x0000000f100f7224 */ /* 0x000fe200078e02ff */
[----:B------:R-:W-:Y:S03]  /*2120*/  ISETP.NE.AND P0, PT, R9, RZ, PT ;  /* 0x000000ff0900720c */ /* 0x000fe60003f05270 */
[----:B------:R-:W-:Y:S01]  /*2130*/  IMAD.MOV R19, RZ, RZ, -R15 ;  /* 0x000000ffff137224 */ /* 0x000fe200078e0a0f */
[----:B------:R-:W-:Y:S01]  /*2140*/  SEL R16, RZ, 0x1, P0 ;  /* 0x00000001ff107807 */ /* 0x000fe20000000000 */
[----:B------:R-:W-:Y:S03]  /*2150*/  IMAD R0, R0, 0xe0, RZ ;  /* 0x000000e000007824 */ /* 0x000fe600078e02ff */
[----:B------:R-:W-:Y:S02]  /*2160*/  PRMT R19, R19, 0x7710, RZ ;  /* 0x0000771013137816 */ /* 0x000fe400000000ff */
[----:B------:R-:W-:Y:S03]  /*2170*/  LOP3.LUT R15, R3, R16, RZ, 0x3c, !PT ;  /* 0x00000010030f7212 */ /* 0x000fe600078e3cff */
[----:B------:R-:W-:Y:S02]  /*2180*/  IMAD.IADD R34, R34, 0x1, R19 ;  /* 0x0000000122227824 */ /* 0x000fe400078e0213 */
[----:B-1----:R-:W-:Y:S02]  /*2190*/  IMAD R3, R5, 0x70, R0 ;  /* 0x0000007005037824 */ /* 0x002fe400078e0200 */
[----:B------:R-:W-:Y:S01]  /*21a0*/  IMAD R4, R7, 0x3800, R2 ;  /* 0x0000380007047824 */ /* 0x000fe200078e0202 */
[----:B--2---:R-:W-:Y:S06]  /*21b0*/  @!P1 BRA `(.L_x_37) ;  /* 0x00000044004c9947 */ /* 0x004fec0003800000 */
.L_x_93:
[----:B------:R-:W-:Y:S01]  /*21c0*/  R2UR UR12, R18 ;  /* 0x00000000120c72ca */ /* 0x000fe200000e0000 */
[----:B------:R-:W-:Y:S01]  /*21d0*/  IMAD R28, R9, 0x8, R14 ;  /* 0x00000008091c7824 */ /* 0x000fe200078e020e */
[----:B------:R-:W-:Y:S01]  /*21e0*/  IADD3 R18, P1, PT, R10, 0x40, RZ ;  /* 0x000000400a127810 */ /* 0x000fe20007f3e0ff */
[----:B------:R-:W-:Y:S01]  /*21f0*/  UMOV UR14, URZ ;  /* 0x000000ff000e7c82 */ /* 0x000fe20008000000 */
[----:B------:R-:W-:Y:S01]  /*2200*/  LOP3.LUT R29, R15, 0x1, RZ, 0x3c, !PT ;  /* 0x000000010f1d7812 */ /* 0x000fe200078e3cff */
[----:B------:R-:W-:Y:S01]  /*2210*/  UMOV UR20, 0x0 ;  /* 0x0000000000147882 */ /* 0x000fe20000000000 */
[----:B------:R-:W-:Y:S01]  /*2220*/  LOP3.LUT R34, R34, 0xffff, RZ, 0xc0, !PT ;  /* 0x0000ffff22227812 */ /* 0x000fe200078ec0ff */
[--C-:B------:R-:W-:Y:S01]  /*2230*/  IMAD.X R19, RZ, RZ, R11.reuse, P1 ;  /* 0x000000ffff137224 */ /* 0x100fe200008e060b */
[C---:B------:R-:W-:Y:S01]  /*2240*/  IADD3 R24, P1, PT, R10.reuse, 0x140, RZ ;  /* 0x000001400a187810 */ /* 0x040fe20007f3e0ff */
[----:B------:R-:W-:Y:S01]  /*2250*/  IMAD.U32 R27, R29, -0x80000000, RZ ;  /* 0x800000001d1b7824 */ /* 0x000fe200078e00ff */
[----:B------:R-:W-:Y:S01]  /*2260*/  IADD3 R16, P0, PT, R10, 0xc0, RZ ;  /* 0x000000c00a107810 */ /* 0x000fe20007f1e0ff */
[----:B------:R-:W-:Y:S01]  /*2270*/  IMAD.IADD R13, R13, 0x1, R34 ;  /* 0x000000010d0d7824 */ /* 0x000fe200078e0222 */
[----:B------:R-:W-:Y:S01]  /*2280*/  R2UR UR16, R4 ;  /* 0x00000000041072ca */ /* 0x000fe200000e0000 */
[--C-:B------:R-:W-:Y:S01]  /*2290*/  IMAD.X R25, RZ, RZ, R11.reuse, P1 ;  /* 0x000000ffff197224 */ /* 0x100fe200008e060b */
[----:B------:R-:W-:Y:S01]  /*22a0*/  R2UR UR13, R26 ;  /* 0x000000001a0d72ca */ /* 0x000fe200000e0000 */
[----:B------:R-:W-:Y:S01]  /*22b0*/  IMAD.SHL.U32 R13, R13, 0x80, RZ ;  /* 0x000000800d0d7824 */ /* 0x000fe200078e00ff */
[----:B------:R-:W-:Y:S01]  /*22c0*/  R2UR UR28, R18 ;  /* 0x00000000121c72ca */ /* 0x000fe200000e0000 */
[--C-:B------:R-:W-:Y:S01]  /*22d0*/  IMAD R21, R7, 0x200, R2.reuse ;  /* 0x0000020007157824 */ /* 0x100fe200078e0202 */
[----:B------:R-:W-:Y:S01]  /*22e0*/  R2UR UR29, R19 ;  /* 0x00000000131d72ca */ /* 0x000fe200000e0000 */
[--C-:B-1----:R-:W-:Y:S01]  /*22f0*/  IMAD.X R17, RZ, RZ, R11.reuse, P0 ;  /* 0x000000ffff117224 */ /* 0x102fe200000e060b */
[----:B------:R-:W-:Y:S01]  /*2300*/  R2UR UR15, R13 ;  /* 0x000000000d0f72ca */ /* 0x000fe200000e0000 */
[----:B------:R-:W-:Y:S01]  /*2310*/  UIADD3 UR12, UPT, UPT, UR12, 0x4000, URZ ;  /* 0x000040000c0c7890 */ /* 0x000fe2000fffe0ff */
[----:B------:R-:W-:Y:S01]  /*2320*/  R2UR UR8, R21 ;  /* 0x00000000150872ca */ /* 0x000fe200000e0000 */
[--C-:B------:R-:W-:Y:S01]  /*2330*/  IMAD R21, R7, 0x400, R2.reuse ;  /* 0x0000040007157824 */ /* 0x100fe200078e0202 */
[----:B------:R-:W-:Y:S01]  /*2340*/  R2UR UR26, R16 ;  /* 0x00000000101a72ca */ /* 0x000fe200000e0000 */
[----:B------:R-:W-:Y:S01]  /*2350*/  UMOV UR21, 0x10000000 ;  /* 0x1000000000157882 */ /* 0x000fe20000000000 */
[----:B------:R-:W-:Y:S01]  /*2360*/  R2UR UR27, R17 ;  /* 0x00000000111b72ca */ /* 0x000fe200000e0000 */
[----:B------:R-:W-:Y:S01]  /*2370*/  UIADD3 UR16, UPT, UPT, UR16, 0x1c000, URZ ;  /* 0x0001c00010107890 */ /* 0x000fe2000fffe0ff */
[----:B------:R-:W-:Y:S01]  /*2380*/  R2UR UR19, R3 ;  /* 0x00000000031372ca */ /* 0x000fe200000e0000 */
[----:B------:R-:W-:Y:S01]  /*2390*/  UMOV UR17, UR13 ;  /* 0x0000000d00117c82 */ /* 0x000fe20008000000 */
[----:B------:R-:W-:Y:S01]  /*23a0*/  IADD3 R22, P0, PT, R10, 0x1c0, RZ ;  /* 0x000001c00a167810 */ /* 0x000fe20007f1e0ff */
[----:B------:R-:W-:Y:S01]  /*23b0*/  UMOV UR18, UR14 ;  /* 0x0000000e00127c82 */ /* 0x000fe20008000000 */
[----:B------:R-:W-:Y:S01]  /*23c0*/  R2UR UR4, R21 ;  /* 0x00000000150472ca */ /* 0x000fe200000e0000 */
[----:B------:R1:W-:Y:S01]  /*23d0*/  UTMALDG.2D [UR12], [UR28], desc[UR20] ;  /* 0x0000140c1c0075b4 */ /* 0x0003e20008009000 */
[----:B------:R-:W-:Y:S01]  /*23e0*/  R2UR UR24, R24 ;  /* 0x00000000181872ca */ /* 0x000fe200000e0000 */
[----:B------:R-:W-:Y:S01]  /*23f0*/  IMAD.X R23, RZ, RZ, R11, P0 ;  /* 0x000000ffff177224 */ /* 0x000fe200000e060b */
[----:B------:R-:W-:Y:S01]  /*2400*/  R2UR UR25, R25 ;  /* 0x00000000191972ca */ /* 0x000fe200000e0000 */
[----:B------:R-:W-:Y:S01]  /*2410*/  UIADD3 UR8, UPT, UPT, UR8, 0x31000, URZ ;  /* 0x0003100008087890 */ /* 0x000fe2000fffe0ff */
[----:B------:R-:W-:Y:S01]  /*2420*/  R2UR UR22, R22 ;  /* 0x00000000161672ca */ /* 0x000fe200000e0000 */
[----:B------:R-:W-:Y:S01]  /*2430*/  UMOV UR11, URZ ;  /* 0x000000ff000b7c82 */ /* 0x000fe20008000000 */
[----:B------:R-:W-:Y:S01]  /*2440*/  R2UR UR23, R23 ;  /* 0x00000000171772ca */ /* 0x000fe200000e0000 */
[----:B------:R1:W-:Y:S01]  /*2450*/  UTMALDG.2D [UR16], [UR26], desc[UR20] ;  /* 0x000014101a0075b4 */ /* 0x0003e20008009000 */
[----:B------:R-:W-:Y:S01]  /*2460*/  R2UR UR6, R0 ;  /* 0x00000000000672ca */ /* 0x000fe200000e0000 */
[----:B------:R-:W-:Y:S01]  /*2470*/  UMOV UR9, UR13 ;  /* 0x0000000d00097c82 */ /* 0x000fe20008000000 */
[----:B------:R-:W-:Y:S01]  /*2480*/  UMOV UR10, UR15 ;  /* 0x0000000f000a7c82 */ /* 0x000fe20008000000 */
[----:B------:R-:W-:Y:S01]  /*2490*/  UIADD3 UR4, UPT, UPT, UR4, 0x31c00, URZ ;  /* 0x00031c0004047890 */ /* 0x000fe2000fffe0ff */
[----:B------:R-:W-:Y:S01]  /*24a0*/  IMAD.MOV.U32 R21, RZ, RZ, 0x7d80 ;  /* 0x00007d80ff157424 */ /* 0x000fe200078e00ff */
[----:B------:R-:W-:Y:S01]  /*24b0*/  UMOV UR5, UR13 ;  /* 0x0000000d00057c82 */ /* 0x000fe20008000000 */
[----:B------:R-:W-:Y:S01]  /*24c0*/  UMOV UR7, UR11 ;  /* 0x0000000b00077c82 */ /* 0x000fe20008000000 */
[----:B------:R1:W-:Y:S01]  /*24d0*/  UTMALDG.2D [UR8], [UR24], desc[UR20] ;  /* 0x00001408180075b4 */ /* 0x0003e20008009000 */
[C---:B------:R-:W-:Y:S01]  /*24e0*/  VIADD R5, R9.reuse, 0x1 ;  /* 0x0000000109057836 */ /* 0x040fe20000000000 */
[C---:B------:R-:W-:Y:S01]  /*24f0*/  ISETP.NE.AND P0, PT, R9.reuse, 0x5, PT ;  /* 0x000000050900780c */ /* 0x040fe20003f05270 */
[C-C-:B------:R-:W-:Y:S02]  /*2500*/  IMAD R29, R9.reuse, 0x4000, R2.reuse ;  /* 0x00004000091d7824 */ /* 0x140fe400078e0202 */
[----:B------:R-:W-:Y:S01]  /*2510*/  IMAD R4, R9, 0x3800, R2 ;  /* 0x0000380009047824 */ /* 0x000fe200078e0202 */
[----:B------:R-:W-:Y:S01]  /*2520*/  SEL R5, R5, RZ, P0 ;  /* 0x000000ff05057207 */ /* 0x000fe20000000000 */
[----:B------:R1:W-:Y:S01]  /*2530*/  UTMALDG.2D [UR4], [UR22], desc[UR20] ;  /* 0x00001404160075b4 */ /* 0x0003e20008009000 */
[----:B------:R1:W-:Y:S02]  /*2540*/  SYNCS.ARRIVE.TRANS64 RZ, [R26+URZ], R21 ;  /* 0x000000151aff79a7 */ /* 0x0003e400080000ff */
[----:B------:R-:W-:Y:S01]  /*2550*/  ISETP.NE.AND P0, PT, R5, RZ, PT ;  /* 0x000000ff0500720c */ /* 0x000fe20003f05270 */
[----:B------:R-:W2:Y:S02]  /*2560*/  SYNCS.PHASECHK.TRANS64.TRYWAIT P1, [R28+URZ+0x30], R27 ;  /* 0x0000301b1c0075a7 */ /* 0x000ea400080211ff */
[----:B-12---:R-:W-:Y:S10]  /*2570*/  @!P1 BRA `(.L_x_38) ;  /* 0x0000004000749947 */ /* 0x006ff40003800000 */
.L_x_95:
[----:B------:R-:W-:Y:S01]  /*2580*/  R2UR UR8, R29 ;  /* 0x000000001d0872ca */ /* 0x000fe200000e0000 */
[----:B------:R-:W-:Y:S01]  /*2590*/  UMOV UR14, 0x0 ;  /* 0x00000000000e7882 */ /* 0x000fe20000000000 */
[----:B------:R-:W-:Y:S01]  /*25a0*/  R2UR UR4, R4 ;  /* 0x00000000040472ca */ /* 0x000fe200000e0000 */
[----:B------:R-:W-:Y:S01]  /*25b0*/  UMOV UR15, 0x10000000 ;  /* 0x10000000000f7882 */ /* 0x000fe20000000000 */
[----:B------:R-:W-:Y:S01]  /*25c0*/  R2UR UR9, R28 ;  /* 0x000000001c0972ca */ /* 0x000fe200000e0000 */
[----:B------:R-:W-:Y:S01]  /*25d0*/  UMOV UR10, 0x80 ;  /* 0x00000080000a7882 */ /* 0x000fe20000000000 */
[----:B------:R-:W-:Y:S01]  /*25e0*/  R2UR UR16, R18 ;  /* 0x00000000121072ca */ /* 0x000fe200000e0000 */
[----:B------:R-:W-:Y:S01]  /*25f0*/  UMOV UR6, 0x80 ;  /* 0x0000008000067882 */ /* 0x000fe20000000000 */
[----:B------:R-:W-:Y:S01]  /*2600*/  R2UR UR17, R19 ;  /* 0x00000000131172ca */ /* 0x000fe200000e0000 */
[----:B------:R-:W-:Y:S01]  /*2610*/  IMAD R26, R5, 0x8, R14 ;  /* 0x00000008051a7824 */ /* 0x000fe200078e020e */
[----:B------:R-:W-:Y:S01]  /*2620*/  R2UR UR11, R13 ;  /* 0x000000000d0b72ca */ /* 0x000fe200000e0000 */
[----:B------:R-:W-:Y:S01]  /*2630*/  VIADD R7, R5, 0x1 ;  /* 0x0000000105077836 */ /* 0x000fe20000000000 */
[----:B------:R-:W-:Y:S01]  /*2640*/  R2UR UR12, R16 ;  /* 0x00000000100c72ca */ /* 0x000fe200000e0000 */
[----:B------:R-:W-:Y:S01]  /*2650*/  UIADD3 UR8, UPT, UPT, UR8, 0x4000, URZ ;  /* 0x0000400008087890 */ /* 0x000fe2000fffe0ff */
[----:B------:R-:W-:Y:S01]  /*2660*/  R2UR UR13, R17 ;  /* 0x00000000110d72ca */ /* 0x000fe200000e0000 */
[----:B------:R-:W-:Y:S01]  /*2670*/  UIADD3 UR4, UPT, UPT, UR4, 0x1c000, URZ ;  /* 0x0001c00004047890 */ /* 0x000fe2000fffe0ff */
[----:B------:R-:W-:Y:S01]  /*2680*/  R2UR UR7, R3 ;  /* 0x00000000030772ca */ /* 0x000fe200000e0000 */
[----:B------:R-:W-:Y:S01]  /*2690*/  UMOV UR5, UR9 ;  /* 0x0000000900057c82 */ /* 0x000fe20008000000 */
[----:B------:R-:W-:Y:S01]  /*26a0*/  SEL R30, RZ, 0x1, P0 ;  /* 0x00000001ff1e7807 */ /* 0x000fe20000000000 */
[C-C-:B------:R-:W-:Y:S01]  /*26b0*/  IMAD R4, R5.reuse, 0x3800, R2.reuse ;  /* 0x0000380005047824 */ /* 0x140fe200078e0202 */
[----:B------:R-:W-:Y:S02]  /*26c0*/  ISETP.NE.AND P0, PT, R5, 0x5, PT ;  /* 0x000000050500780c */ /* 0x000fe40003f05270 */
[----:B------:R-:W-:Y:S01]  /*26d0*/  LOP3.LUT R9, R15, R30, RZ, 0x3c, !PT ;  /* 0x0000001e0f097212 */ /* 0x000fe200078e3cff */
[----:B------:R2:W-:Y:S01]  /*26e0*/  UTMALDG.2D [UR8], [UR16], desc[UR14] ;  /* 0x00000e08100075b4 */ /* 0x0005e20008009000 */
[----:B------:R-:W-:Y:S01]  /*26f0*/  IMAD.MOV.U32 R15, RZ, RZ, 0x7800 ;  /* 0x00007800ff0f7424 */ /* 0x000fe200078e00ff */
[----:B------:R-:W-:Y:S02]  /*2700*/  SEL R7, R7, RZ, P0 ;  /* 0x000000ff07077207 */ /* 0x000fe40000000000 */
[----:B------:R-:W-:Y:S02]  /*2710*/  LOP3.LUT R29, R9, 0x1, RZ, 0x3c, !PT ;  /* 0x00000001091d7812 */ /* 0x000fe400078e3cff */
[----:B------:R-:W-:Y:S01]  /*2720*/  ISETP.NE.AND P0, PT, R7, RZ, PT ;  /* 0x000000ff0700720c */ /* 0x000fe20003f05270 */
[----:B------:R2:W-:Y:S01]  /*2730*/  UTMALDG.2D [UR4], [UR12], desc[UR14] ;  /* 0x00000e040c0075b4 */ /* 0x0005e20008009000 */
[----:B------:R3:W-:Y:S01]  /*2740*/  SYNCS.ARRIVE.TRANS64 RZ, [R28+URZ], R15 ;  /* 0x0000000f1cff79a7 */ /* 0x0007e200080000ff */
[----:B-1----:R-:W-:Y:S04]  /*2750*/  IMAD.U32 R27, R29, -0x80000000, RZ ;  /* 0x800000001d1b7824 */ /* 0x002fe800078e00ff */
[----:B------:R-:W1:Y:S01]  /*2760*/  SYNCS.PHASECHK.TRANS64.TRYWAIT P1, [R26+URZ+0x30], R27 ;  /* 0x0000301b1a0075a7 */ /* 0x000e6200080211ff */
[----:B---3--:R-:W-:Y:S01]  /*2770*/  IMAD R28, R5, 0x4000, R2 ;  /* 0x00004000051c7824 */ /* 0x008fe200078e0202 */
[----:B-12---:R-:W-:Y:S06]  /*2780*/  @!P1 BRA `(.L_x_39) ;  /* 0x0000004000089947 */ /* 0x006fec0003800000 */
.L_x_97:
        /* <DEDUP_REMOVED lines=23> */
[----:B------:R-:W-:Y:S02]  /*2900*/  SEL R5, R5, RZ, P0 ;  /* 0x000000ff05057207 */ /* 0x000fe40000000000 */
[----:B------:R-:W-:Y:S02]  /*2910*/  LOP3.LUT R29, R9, 0x1, RZ, 0x3c, !PT ;  /* 0x00000001091d7812 */ /* 0x000fe400078e3cff */
[----:B------:R-:W-:Y:S01]  /*2920*/  ISETP.NE.AND P0, PT, R5, RZ, PT ;  /* 0x000000ff0500720c */ /* 0x000fe20003f05270 */
[----:B------:R2:W-:Y:S01]  /*2930*/  UTMALDG.2D [UR4], [UR12], desc[UR14] ;  /* 0x00000e040c0075b4 */ /* 0x0005e20008009000 */
[----:B------:R2:W-:Y:S01]  /*2940*/  SYNCS.ARRIVE.TRANS64 RZ, [R26+URZ], R15 ;  /* 0x0000000f1aff79a7 */ /* 0x0005e200080000ff */
[----:B------:R-:W-:Y:S02]  /*2950*/  IMAD.U32 R27, R29, -0x80000000, RZ ;  /* 0x800000001d1b7824 */ /* 0x000fe400078e00ff */
[----:B------:R-:W-:Y:S02]  /*2960*/  IMAD R29, R7, 0x4000, R2 ;  /* 0x00004000071d7824 */ /* 0x000fe400078e0202 */
[----:B------:R-:W3:Y:S02]  /*2970*/  SYNCS.PHASECHK.TRANS64.TRYWAIT P1, [R28+URZ+0x30], R27 ;  /* 0x0000301b1c0075a7 */ /* 0x000ee400080211ff */
[----:B--23--:R-:W-:Y:S05]  /*2980*/  @!P1 BRA `(.L_x_40) ;  /* 0x0000003c00a49947 */ /* 0x00cfea0003800000 */
.L_x_99:
        /* <DEDUP_REMOVED lines=9> */
[----:B-1----:R-:W-:Y:S01]  /*2a20*/  IMAD R26, R5, 0x8, R14 ;  /* 0x00000008051a7824 */ /* 0x002fe200078e020e */
        /* <DEDUP_REMOVED lines=8> */
[----:B------:R-:W-:Y:S02]  /*2ab0*/  SEL R30, RZ, 0x1, P0 ;  /* 0x00000001ff1e7807 */ /* 0x000fe40000000000 */
        /* <DEDUP_REMOVED lines=8> */
[----:B------:R-:W-:Y:S04]  /*2b40*/  IMAD.U32 R27, R29, -0x80000000, RZ ;  /* 0x800000001d1b7824 */ /* 0x000fe800078e00ff */
[----:B------:R-:W3:Y:S01]  /*2b50*/  SYNCS.PHASECHK.TRANS64.TRYWAIT P1, [R26+URZ+0x30], R27 ;  /* 0x0000301b1a0075a7 */ /* 0x000ee200080211ff */
[----:B--2---:R-:W-:Y:S01]  /*2b60*/  IMAD R28, R5, 0x4000, R2 ;  /* 0x00004000051c7824 */ /* 0x004fe200078e0202 */
[----:B-1-3--:R-:W-:Y:S06]  /*2b70*/  @!P1 BRA `(.L_x_41) ;  /* 0x0000003c00409947 */ /* 0x00afec0003800000 */
.L_x_101:
[----:B------:R-:W-:Y:S01]  /*2b80*/  R2UR UR12, R28 ;  /* 0x000000001c0c72ca */ /* 0x000fe200000e0000 */
[----:B------:R-:W-:Y:S01]  /*2b90*/  IMAD R4, R5, 0x3800, R2 ;  /* 0x0000380005047824 */ /* 0x000fe200078e0202 */
[----:B------:R-:W-:Y:S01]  /*2ba0*/  SEL R30, RZ, 0x1, P0 ;  /* 0x00000001ff1e7807 */ /* 0x000fe20000000000 */
[----:B------:R-:W-:Y:S01]  /*2bb0*/  IMAD R28, R7, 0x8, R14 ;  /* 0x00000008071c7824 */ /* 0x000fe200078e020e */
[----:B------:R-:W-:Y:S01]  /*2bc0*/  R2UR UR13, R26 ;  /* 0x000000001a0d72ca */ /* 0x000fe200000e0000 */
[----:B------:R-:W-:Y:S01]  /*2bd0*/  UMOV UR24, 0x0 ;  /* 0x0000000000187882 */ /* 0x000fe20000000000 */
[----:B------:R-:W-:Y:S01]  /*2be0*/  LOP3.LUT R9, R9, R30, RZ, 0x3c, !PT ;  /* 0x0000001e09097212 */ /* 0x000fe200078e3cff */
[----:B------:R-:W-:Y:S01]  /*2bf0*/  UMOV UR25, 0x10000000 ;  /* 0x1000000000197882 */ /* 0x000fe20000000000 */
[----:B------:R-:W-:Y:S01]  /*2c00*/  R2UR UR16, R4 ;  /* 0x00000000041072ca */ /* 0x000fe200000e0000 */
[----:B------:R-:W-:Y:S01]  /*2c10*/  UMOV UR14, 0x200 ;  /* 0x00000200000e7882 */ /* 0x000fe20000000000 */
[----:B------:R-:W-:Y:S01]  /*2c20*/  R2UR UR28, R18 ;  /* 0x00000000121c72ca */ /* 0x000fe200000e0000 */
[--C-:B------:R-:W-:Y:S01]  /*2c30*/  IMAD R29, R5, 0x200, R2.reuse ;  /* 0x00000200051d7824 */ /* 0x100fe200078e0202 */
[----:B------:R-:W-:Y:S01]  /*2c40*/  R2UR UR29, R19 ;  /* 0x00000000131d72ca */ /* 0x000fe200000e0000 */
[----:B------:R-:W-:Y:S01]  /*2c50*/  UIADD3 UR12, UPT, UPT, UR12, 0x4000, URZ ;  /* 0x000040000c0c7890 */ /* 0x000fe2000fffe0ff */
[----:B------:R-:W-:Y:S01]  /*2c60*/  R2UR UR15, R13 ;  /* 0x000000000d0f72ca */ /* 0x000fe200000e0000 */
[----:B------:R-:W-:Y:S01]  /*2c70*/  UMOV UR18, 0x200 ;  /* 0x0000020000127882 */ /* 0x000fe20000000000 */
[----:B------:R-:W-:Y:S01]  /*2c80*/  R2UR UR8, R29 ;  /* 0x000000001d0872ca */ /* 0x000fe200000e0000 */
[--C-:B------:R-:W-:Y:S01]  /*2c90*/  IMAD R29, R5, 0x400, R2.reuse ;  /* 0x00000400051d7824 */ /* 0x100fe200078e0202 */
[----:B------:R-:W-:Y:S01]  /*2ca0*/  R2UR UR26, R16 ;  /* 0x00000000101a72ca */ /* 0x000fe200000e0000 */
[----:B------:R-:W-:Y:S01]  /*2cb0*/  UMOV UR17, UR13 ;  /* 0x0000000d00117c82 */ /* 0x000fe20008000000 */
[----:B------:R-:W-:Y:S01]  /*2cc0*/  R2UR UR27, R17 ;  /* 0x00000000111b72ca */ /* 0x000fe200000e0000 */
[----:B------:R-:W-:Y:S01]  /*2cd0*/  UIADD3 UR16, UPT, UPT, UR16, 0x1c000, URZ ;  /* 0x0001c00010107890 */ /* 0x000fe2000fffe0ff */
[----:B------:R-:W-:Y:S01]  /*2ce0*/  R2UR UR19, R3 ;  /* 0x00000000031372ca */ /* 0x000fe200000e0000 */
[----:B------:R-:W-:Y:S01]  /*2cf0*/  UMOV UR11, 0x1 ;  /* 0x00000001000b7882 */ /* 0x000fe20000000000 */
[----:B------:R-:W-:Y:S01]  /*2d00*/  R2UR UR4, R29 ;  /* 0x000000001d0472ca */ /* 0x000fe200000e0000 */
[----:B------:R-:W-:Y:S01]  /*2d10*/  UMOV UR9, UR13 ;  /* 0x0000000d00097c82 */ /* 0x000fe20008000000 */
[----:B------:R-:W-:Y:S01]  /*2d20*/  R2UR UR22, R24 ;  /* 0x00000000181672ca */ /* 0x000fe200000e0000 */
[----:B------:R2:W-:Y:S01]  /*2d30*/  UTMALDG.2D [UR12], [UR28], desc[UR24] ;  /* 0x0000180c1c0075b4 */ /* 0x0005e20008009000 */
[----:B------:R-:W-:Y:S01]  /*2d40*/  R2UR UR23, R25 ;  /* 0x00000000191772ca */ /* 0x000fe200000e0000 */
[----:B------:R-:W-:Y:S01]  /*2d50*/  UIADD3 UR8, UPT, UPT, UR8, 0x31000, URZ ;  /* 0x0003100008087890 */ /* 0x000fe2000fffe0ff */
[----:B------:R-:W-:Y:S01]  /*2d60*/  R2UR UR20, R22 ;  /* 0x00000000161472ca */ /* 0x000fe200000e0000 */
[----:B------:R-:W-:Y:S01]  /*2d70*/  UMOV UR10, UR15 ;  /* 0x0000000f000a7c82 */ /* 0x000fe20008000000 */
[----:B------:R-:W-:Y:S01]  /*2d80*/  R2UR UR21, R23 ;  /* 0x00000000171572ca */ /* 0x000fe200000e0000 */
[----:B------:R-:W-:Y:S01]  /*2d90*/  UMOV UR7, 0x1 ;  /* 0x0000000100077882 */ /* 0x000fe20000000000 */
[----:B------:R-:W-:Y:S01]  /*2da0*/  R2UR UR6, R0 ;  /* 0x00000000000672ca */ /* 0x000fe200000e0000 */
[----:B------:R2:W-:Y:S01]  /*2db0*/  UTMALDG.2D [UR16], [UR26], desc[UR24] ;  /* 0x000018101a0075b4 */ /* 0x0005e20008009000 */
[----:B------:R-:W-:Y:S01]  /*2dc0*/  UMOV UR5, UR13 ;  /* 0x0000000d00057c82 */ /* 0x000fe20008000000 */
[----:B------:R-:W-:Y:S01]  /*2dd0*/  UIADD3 UR4, UPT, UPT, UR4, 0x31c00, URZ ;  /* 0x00031c0004047890 */ /* 0x000fe2000fffe0ff */
[----:B------:R-:W-:Y:S01]  /*2de0*/  LOP3.LUT R29, R9, 0x1, RZ, 0x3c, !PT ;  /* 0x00000001091d7812 */ /* 0x000fe200078e3cff */
[C---:B------:R-:W-:Y:S01]  /*2df0*/  VIADD R5, R7.reuse, 0x1 ;  /* 0x0000000107057836 */ /* 0x040fe20000000000 */
[C---:B------:R-:W-:Y:S01]  /*2e00*/  ISETP.NE.AND P0, PT, R7.reuse, 0x5, PT ;  /* 0x000000050700780c */ /* 0x040fe20003f05270 */
[--C-:B------:R-:W-:Y:S01]  /*2e10*/  IMAD R4, R7, 0x3800, R2.reuse ;  /* 0x0000380007047824 */ /* 0x100fe200078e0202 */
[----:B------:R2:W-:Y:S01]  /*2e20*/  UTMALDG.2D [UR8], [UR22], desc[UR24] ;  /* 0x00001808160075b4 */ /* 0x0005e20008009000 */
[----:B------:R-:W-:Y:S01]  /*2e30*/  IMAD.U32 R27, R29, -0x80000000, RZ ;  /* 0x800000001d1b7824 */ /* 0x000fe200078e00ff */
[----:B------:R-:W-:Y:S01]  /*2e40*/  SEL R5, R5, RZ, P0 ;  /* 0x000000ff05057207 */ /* 0x000fe20000000000 */
[----:B------:R-:W-:Y:S03]  /*2e50*/  IMAD R29, R7, 0x4000, R2 ;  /* 0x00004000071d7824 */ /* 0x000fe600078e0202 */
[----:B------:R-:W-:Y:S01]  /*2e60*/  ISETP.NE.AND P0, PT, R5, RZ, PT ;  /* 0x000000ff0500720c */ /* 0x000fe20003f05270 */
[----:B------:R2:W-:Y:S01]  /*2e70*/  UTMALDG.2D [UR4], [UR20], desc[UR24] ;  /* 0x00001804140075b4 */ /* 0x0005e20008009000 */
[----:B------:R2:W-:Y:S01]  /*2e80*/  SYNCS.ARRIVE.TRANS64 RZ, [R26+URZ], R21 ;  /* 0x000000151aff79a7 */ /* 0x0005e200080000ff */
[----:B------:R-:W3:Y:S02]  /*2e90*/  SYNCS.PHASECHK.TRANS64.TRYWAIT P1, [R28+URZ+0x30], R27 ;  /* 0x0000301b1c0075a7 */ /* 0x000ee400080211ff */
[----:B--23--:R-:W-:Y:S08]  /*2ea0*/  @!P1 BRA `(.L_x_42) ;  /* 0x0000003800909947 */ /* 0x00cff00003800000 */
.L_x_103:
        /* <DEDUP_REMOVED lines=32> */
.L_x_105:
        /* <DEDUP_REMOVED lines=32> */
.L_x_107:
        /* <DEDUP_REMOVED lines=31> */
.L_x_109:
        /* <DEDUP_REMOVED lines=51> */
.L_x_111:
        /* <DEDUP_REMOVED lines=32> */
.L_x_113:
        /* <DEDUP_REMOVED lines=32> */
.L_x_115:
        /* <DEDUP_REMOVED lines=32> */
.L_x_117:
[----:B------:R-:W-:Y:S01]  /*3dd0*/  R2UR UR20, R22 ;  /* 0x00000000161472ca */ /* 0x000fe200000e0000 */
[----:B------:R-:W-:Y:S01]  /*3de0*/  IMAD R22, R7, 0x8, R14 ;  /* 0x0000000807167824 */ /* 0x000fe200078e020e */
[----:B------:R-:W-:Y:S01]  /*3df0*/  R2UR UR21, R23 ;  /* 0x00000000171572ca */ /* 0x000fe200000e0000 */
[----:B------:R-:W-:Y:S01]  /*3e00*/  UMOV UR24, 0x0 ;  /* 0x0000000000187882 */ /* 0x000fe20000000000 */
[----:B------:R-:W-:Y:S01]  /*3e10*/  SEL R30, RZ, 0x1, P0 ;  /* 0x00000001ff1e7807 */ /* 0x000fe20000000000 */
[----:B------:R-:W-:Y:S01]  /*3e20*/  UMOV UR25, 0x10000000 ;  /* 0x1000000000197882 */ /* 0x000fe20000000000 */
[----:B------:R-:W-:Y:S01]  /*3e30*/  R2UR UR12, R28 ;  /* 0x000000001c0c72ca */ /* 0x000fe200000e0000 */
[----:B------:R-:W-:Y:S01]  /*3e40*/  UMOV UR14, 0x600 ;  /* 0x00000600000e7882 */ /* 0x000fe20000000000 */
[----:B------:R-:W-:Y:S01]  /*3e50*/  LOP3.LUT R27, R9, R30, RZ, 0x3c, !PT ;  /* 0x0000001e091b7212 */ /* 0x000fe200078e3cff */
[----:B------:R-:W-:Y:S01]  /*3e60*/  UMOV UR18, 0x600 ;  /* 0x0000060000127882 */ /* 0x000fe20000000000 */
[----:B------:R-:W-:Y:S01]  /*3e70*/  R2UR UR16, R4 ;  /* 0x00000000041072ca */ /* 0x000fe200000e0000 */
[--C-:B------:R-:W-:Y:S01]  /*3e80*/  IMAD R28, R5, 0x200, R2.reuse ;  /* 0x00000200051c7824 */ /* 0x100fe200078e0202 */
[----:B------:R-:W-:Y:S01]  /*3e90*/  R2UR UR13, R26 ;  /* 0x000000001a0d72ca */ /* 0x000fe200000e0000 */
[----:B------:R-:W-:Y:S01]  /*3ea0*/  UMOV UR11, 0x3 ;  /* 0x00000003000b7882 */ /* 0x000fe20000000000 */
[----:B------:R-:W-:Y:S01]  /*3eb0*/  R2UR UR28, R18 ;  /* 0x00000000121c72ca */ /* 0x000fe200000e0000 */
[----:B------:R-:W-:Y:S01]  /*3ec0*/  UMOV UR7, 0x3 ;  /* 0x0000000300077882 */ /* 0x000fe20000000000 */
[----:B------:R-:W-:Y:S01]  /*3ed0*/  R2UR UR29, R19 ;  /* 0x00000000131d72ca */ /* 0x000fe200000e0000 */
[--C-:B------:R-:W-:Y:S01]  /*3ee0*/  IMAD R4, R7, 0x3800, R2.reuse ;  /* 0x0000380007047824 */ /* 0x100fe200078e0202 */
[----:B------:R-:W-:Y:S01]  /*3ef0*/  R2UR UR15, R13 ;  /* 0x000000000d0f72ca */ /* 0x000fe200000e0000 */
[----:B------:R-:W-:Y:S01]  /*3f00*/  UIADD3 UR12, UPT, UPT, UR12, 0x4000, URZ ;  /* 0x000040000c0c7890 */ /* 0x000fe2000fffe0ff */
[----:B------:R-:W-:Y:S02]  /*3f10*/  R2UR UR8, R28 ;  /* 0x000000001c0872ca */ /* 0x000fe400000e0000 */
[----:B------:R-:W-:Y:S01]  /*3f20*/  R2UR UR26, R16 ;  /* 0x00000000101a72ca */ /* 0x000fe200000e0000 */
[----:B------:R-:W-:Y:S01]  /*3f30*/  UIADD3 UR16, UPT, UPT, UR16, 0x1c000, URZ ;  /* 0x0001c00010107890 */ /* 0x000fe2000fffe0ff */
[----:B------:R-:W-:Y:S01]  /*3f40*/  R2UR UR27, R17 ;  /* 0x00000000111b72ca */ /* 0x000fe200000e0000 */
[----:B------:R-:W-:Y:S01]  /*3f50*/  UMOV UR17, UR13 ;  /* 0x0000000d00117c82 */ /* 0x000fe20008000000 */
[----:B------:R-:W-:Y:S01]  /*3f60*/  R2UR UR19, R3 ;  /* 0x00000000031372ca */ /* 0x000fe200000e0000 */
[----:B------:R-:W-:Y:S01]  /*3f70*/  UMOV UR9, UR13 ;  /* 0x0000000d00097c82 */ /* 0x000fe20008000000 */
[----:B------:R-:W-:Y:S01]  /*3f80*/  R2UR UR22, R24 ;  /* 0x00000000181672ca */ /* 0x000fe200000e0000 */
[--C-:B------:R-:W-:Y:S01]  /*3f90*/  IMAD R24, R5, 0x400, R2.reuse ;  /* 0x0000040005187824 */ /* 0x100fe200078e0202 */
[----:B------:R-:W-:Y:S01]  /*3fa0*/  R2UR UR23, R25 ;  /* 0x00000000191772ca */ /* 0x000fe200000e0000 */
[----:B------:R2:W-:Y:S01]  /*3fb0*/  UTMALDG.2D [UR12], [UR28], desc[UR24] ;  /* 0x0000180c1c0075b4 */ /* 0x0005e20008009000 */
[----:B------:R-:W-:Y:S01]  /*3fc0*/  R2UR UR6, R0 ;  /* 0x00000000000672ca */ /* 0x000fe200000e0000 */
[----:B------:R-:W-:Y:S01]  /*3fd0*/  UIADD3 UR8, UPT, UPT, UR8, 0x31000, URZ ;  /* 0x0003100008087890 */ /* 0x000fe2000fffe0ff */
[----:B------:R-:W-:Y:S01]  /*3fe0*/  R2UR UR4, R24 ;  /* 0x00000000180472ca */ /* 0x000fe200000e0000 */
[----:B------:R-:W-:Y:S01]  /*3ff0*/  UMOV UR10, UR15 ;  /* 0x0000000f000a7c82 */ /* 0x000fe20008000000 */
[----:B------:R-:W-:Y:S01]  /*4000*/  UMOV UR5, UR13 ;  /* 0x0000000d00057c82 */ /* 0x000fe20008000000 */
[----:B------:R-:W-:Y:S01]  /*4010*/  LOP3.LUT R23, R27, 0x1, RZ, 0x3c, !PT ;  /* 0x000000011b177812 */ /* 0x000fe200078e3cff */
[C---:B------:R-:W-:Y:S01]  /*4020*/  VIADD R5, R7.reuse, 0x1 ;  /* 0x0000000107057836 */ /* 0x040fe20000000000 */
[----:B------:R2:W-:Y:S01]  /*4030*/  UTMALDG.2D [UR16], [UR26], desc[UR24] ;  /* 0x000018101a0075b4 */ /* 0x0005e20008009000 */
[----:B------:R-:W-:Y:S02]  /*4040*/  ISETP.NE.AND P0, PT, R7, 0x5, PT ;  /* 0x000000050700780c */ /* 0x000fe40003f05270 */
[----:B------:R-:W-:Y:S02]  /*4050*/  IMAD.U32 R9, R23, -0x80000000, RZ ;  /* 0x8000000017097824 */ /* 0x000fe400078e00ff */
[----:B------:R-:W-:Y:S03]  /*4060*/  SEL R5, R5, RZ, P0 ;  /* 0x000000ff05057207 */ /* 0x000fe60000000000 */
[----:B------:R-:W-:Y:S01]  /*4070*/  UIADD3 UR4, UPT, UPT, UR4, 0x31c00, URZ ;  /* 0x00031c0004047890 */ /* 0x000fe2000fffe0ff */
[----:B------:R2:W-:Y:S01]  /*4080*/  UTMALDG.2D [UR8], [UR22], desc[UR24] ;  /* 0x00001808160075b4 */ /* 0x0005e20008009000 */
[----:B------:R-:W-:Y:S07]  /*4090*/  ISETP.NE.AND P0, PT, R5, RZ, PT ;  /* 0x000000ff0500720c */ /* 0x000fee0003f05270 */
[----:B------:R2:W-:Y:S01]  /*40a0*/  UTMALDG.2D [UR4], [UR20], desc[UR24] ;  /* 0x00001804140075b4 */ /* 0x0005e20008009000 */
[----:B------:R3:W-:Y:S01]  /*40b0*/  SYNCS.ARRIVE.TRANS64 RZ, [R26+URZ], R21 ;  /* 0x000000151aff79a7 */ /* 0x0007e200080000ff */
[----:B------:R-:W4:Y:S01]  /*40c0*/  SYNCS.PHASECHK.TRANS64.TRYWAIT P1, [R22+URZ+0x30], R9 ;  /* 0x00003009160075a7 */ /* 0x000f2200080211ff */
[----:B---3--:R-:W-:Y:S01]  /*40d0*/  IMAD R21, R7, 0x4000, R2 ;  /* 0x0000400007157824 */ /* 0x008fe200078e0202 */
[----:B--2-4-:R-:W-:Y:S06]  /*40e0*/  @!P1 BRA `(.L_x_50) ;  /* 0x0000002800d09947 */ /* 0x014fec0003800000 */
.L_x_119:
        /* <DEDUP_REMOVED lines=18> */
[----:B-1----:R-:W-:Y:S01]  /*4210*/  SEL R26, RZ, 0x1, P0 ;  /* 0x00000001ff1a7807 */ /* 0x002fe20000000000 */
        /* <DEDUP_REMOVED lines=12> */
[----:B-1-3--:R-:W-:Y:S05]  /*42e0*/  @!P1 BRA `(.L_x_51) ;  /* 0x00000028006c9947 */ /* 0x00afea0003800000 */
.L_x_121:
        /* <DEDUP_REMOVED lines=11> */
[--C-:B------:R-:W-:Y:S01]  /*43a0*/  IMAD R0, R9, 0x3800, R2.reuse ;  /* 0x0000380009007824 */ /* 0x100fe200078e0202 */
[----:B------:R-:W-:Y:S01]  /*43b0*/  R2UR UR12, R16 ;  /* 0x00000000100c72ca */ /* 0x000fe200000e0000 */
[----:B------:R-:W-:Y:S01]  /*43c0*/  UIADD3 UR8, UPT, UPT, UR8, 0x4000, URZ ;  /* 0x0000400008087890 */ /* 0x000fe2000fffe0ff */
[----:B------:R-:W-:Y:S01]  /*43d0*/  R2UR UR13, R17 ;  /* 0x00000000110d72ca */ /* 0x000fe200000e0000 */
[----:B------:R-:W-:Y:S01]  /*43e0*/  UIADD3 UR4, UPT, UPT, UR4, 0x1c000, URZ ;  /* 0x0001c00004047890 */ /* 0x000fe2000fffe0ff */
[----:B------:R-:W-:Y:S01]  /*43f0*/  R2UR UR7, R3 ;  /* 0x00000000030772ca */ /* 0x000fe200000e0000 */
[----:B------:R-:W-:Y:S01]  /*4400*/  UMOV UR5, UR9 ;  /* 0x0000000900057c82 */ /* 0x000fe20008000000 */
[----:B--2---:R-:W-:Y:S04]  /*4410*/  SEL R22, RZ, 0x1, P0 ;  /* 0x00000001ff167807 */ /* 0x004fe80000000000 */
[----:B------:R-:W-:Y:S01]  /*4420*/  LOP3.LUT R27, R27, R22, RZ, 0x3c, !PT ;  /* 0x000000161b1b7212 */ /* 0x000fe200078e3cff */
[----:B------:R2:W-:Y:S03]  /*4430*/  UTMALDG.2D [UR8], [UR16], desc[UR14] ;  /* 0x00000e08100075b4 */ /* 0x0005e60008009000 */
[----:B------:R-:W-:Y:S03]  /*4440*/  LOP3.LUT R7, R27, 0x1, RZ, 0x3c, !PT ;  /* 0x000000011b077812 */ /* 0x000fe600078e3cff */
[----:B------:R2:W-:Y:S01]  /*4450*/  UTMALDG.2D [UR4], [UR12], desc[UR14] ;  /* 0x00000e040c0075b4 */ /* 0x0005e20008009000 */
[----:B------:R2:W-:Y:S01]  /*4460*/  SYNCS.ARRIVE.TRANS64 RZ, [R24+URZ], R15 ;  /* 0x0000000f18ff79a7 */ /* 0x0005e200080000ff */
[----:B-1----:R-:W-:Y:S02]  /*4470*/  IMAD.U32 R5, R7, -0x80000000, RZ ;  /* 0x8000000007057824 */ /* 0x002fe400078e00ff */
[----:B------:R-:W-:Y:S02]  /*4480*/  IMAD R7, R9, 0x4000, R2 ;  /* 0x0000400009077824 */ /* 0x000fe400078e0202 */
[----:B------:R-:W1:Y:S02]  /*4490*/  SYNCS.PHASECHK.TRANS64.TRYWAIT P0, [R4+URZ+0x30], R5 ;  /* 0x00003005040075a7 */ /* 0x000e6400080011ff */
[----:B-12---:R-:W-:Y:S05]  /*44a0*/  @!P0 BRA `(.L_x_52) ;  /* 0x0000002800188947 */ /* 0x006fea0003800000 */
.L_x_123:
        /* <DEDUP_REMOVED lines=9> */
[----:B------:R-:W-:Y:S01]  /*4540*/  VIADD R7, R9, 0x1 ;  /* 0x0000000109077836 */ /* 0x000fe20000000000 */
[----:B------:R-:W-:Y:S01]  /*4550*/  R2UR UR9, R4 ;  /* 0x00000000040972ca */ /* 0x000fe200000e0000 */
[----:B------:R-:W-:Y:S01]  /*4560*/  VIADD R8, R8, 0x1 ;  /* 0x0000000108087836 */ /* 0x000fe20000000000 */
[----:B------:R-:W-:Y:S01]  /*4570*/  R2UR UR12, R16 ;  /* 0x00000000100c72ca */ /* 0x000fe200000e0000 */
[----:B------:R-:W-:Y:S01]  /*4580*/  UIADD3 UR8, UPT, UPT, UR8, 0x4000, URZ ;  /* 0x0000400008087890 */ /* 0x000fe2000fffe0ff */
[----:B------:R-:W-:Y:S01]  /*4590*/  R2UR UR13, R17 ;  /* 0x00000000110d72ca */ /* 0x000fe200000e0000 */
[----:B------:R-:W-:Y:S01]  /*45a0*/  UIADD3 UR4, UPT, UPT, UR4, 0x1c000, URZ ;  /* 0x0001c00004047890 */ /* 0x000fe2000fffe0ff */
[----:B------:R-:W-:Y:S02]  /*45b0*/  R2UR UR7, R3 ;  /* 0x00000000030772ca */ /* 0x000fe400000e0000 */
[----:B------:R-:W-:Y:S04]  /*45c0*/  ISETP.NE.AND P0, PT, R9, 0x5, PT ;  /* 0x000000050900780c */ /* 0x000fe80003f05270 */
[----:B------:R-:W-:Y:S01]  /*45d0*/  SEL R7, R7, RZ, P0 ;  /* 0x000000ff07077207 */ /* 0x000fe20000000000 */
[----:B------:R2:W-:Y:S01]  /*45e0*/  UTMALDG.2D [UR8], [UR16], desc[UR14] ;  /* 0x00000e08100075b4 */ /* 0x0005e20008009000 */
[----:B------:R-:W-:Y:S01]  /*45f0*/  UMOV UR5, UR9 ;  /* 0x0000000900057c82 */ /* 0x000fe20008000000 */
[----:B------:R-:W-:Y:S02]  /*4600*/  ISETP.NE.AND P0, PT, R8, 0x1, PT ;  /* 0x000000010800780c */ /* 0x000fe40003f05270 */
[----:B------:R-:W-:Y:S02]  /*4610*/  ISETP.NE.AND P1, PT, R7, RZ, PT ;  /* 0x000000ff0700720c */ /* 0x000fe40003f25270 */
[----:B------:R2:W-:Y:S01]  /*4620*/  UTMALDG.2D [UR4], [UR12], desc[UR14] ;  /* 0x00000e040c0075b4 */ /* 0x0005e20008009000 */
[----:B------:R3:W-:Y:S02]  /*4630*/  SYNCS.ARRIVE.TRANS64 RZ, [R4+URZ], R15 ;  /* 0x0000000f04ff79a7 */ /* 0x0007e400080000ff */
[----:B-1-3--:R-:W-:Y:S04]  /*4640*/  SEL R4, RZ, 0x1, P1 ;  /* 0x00000001ff047807 */ /* 0x00afe80000800000 */
[----:B------:R-:W-:Y:S02]  /*4650*/  LOP3.LUT R3, R27, R4, RZ, 0x3c, !PT ;  /* 0x000000041b037212 */ /* 0x000fe400078e3cff */
[----:B--2---:R-:W-:Y:S05]  /*4660*/  @!P0 EXIT ;  /* 0x000000000000894d */ /* 0x004fea0003800000 */
[----:B------:R-:W-:Y:S02]  /*4670*/  IADD3 R12, PT, PT, R12, 0x96, RZ ;  /* 0x000000960c0c7810 */ /* 0x000fe40007ffe0ff */
[----:B------:R-:W-:Y:S01]  /*4680*/  IADD3 R6, PT, PT, R6, 0x96, RZ ;  /* 0x0000009606067810 */ /* 0x000fe20007ffe0ff */
[----:B------:R-:W-:Y:S06]  /*4690*/  BRA `(.L_x_53) ;  /* 0xffffffd800507947 */ /* 0x000fec000383ffff */
.L_x_23:
[----:B------:R-:W-:-:S04]  /*46a0*/  LOP3.LUT R2, R21, 0xfffffffc, RZ, 0xc0, !PT ;  /* 0xfffffffc15027812 */ /* 0x000fc800078ec0ff */
[----:B------:R-:W-:-:S13]  /*46b0*/  ISETP.NE.AND P0, PT, R2, 0x4, PT ;  /* 0x000000040200780c */ /* 0x000fda0003f05270 */
[----:B-1----:R-:W-:Y:S05]  /*46c0*/  @P0 EXIT ;  /* 0x000000000000094d */ /* 0x002fea0003800000 */
[----:B------:R-:W1:Y:S01]  /*46d0*/  S2R R2, SR_CgaCtaId ;  /* 0x0000000000027919 */ /* 0x000e620000008800 */
[----:B------:R-:W-:-:S04]  /*46e0*/  MOV R5, 0x400 ;  /* 0x0000040000057802 */ /* 0x000fc80000000f00 */
[----:B-1----:R-:W-:-:S05]  /*46f0*/  LEA R2, R2, R5, 0x18 ;  /* 0x0000000502027211 */ /* 0x002fca00078ec0ff */
[----:B------:R-:W1:Y:S02]  /*4700*/  LDS R4, [R2+0x334b0] ;  /* 0x0334b00002047984 */ /* 0x000e640000000800 */
[----:B-1----:R-:W-:-:S13]  /*4710*/  ISETP.NE.AND P0, PT, R4, RZ, PT ;  /* 0x000000ff0400720c */ /* 0x002fda0003f05270 */
[----:B------:R-:W-:Y:S05]  /*4720*/  @!P0 BRA `(.L_x_54) ;  /* 0x0000000000048947 */ /* 0x000fea0003800000 */
[----:B------:R-:W-:Y:S05]  /*4730*/  BPT.TRAP 0x1 ;  /* 0x000000040000795c */ /* 0x000fea0000300000 */
.L_x_54:
[----:B------:R-:W1:Y:S01]  /*4740*/  S2UR UR4, SR_CTAID.X ;  /* 0x00000000000479c3 */ /* 0x000e620000002500 */
[----:B------:R-:W-:Y:S02]  /*4750*/  IADD3 R21, PT, PT, R21, -0x4, RZ ;  /* 0xfffffffc15157810 */ /* 0x000fe40007ffe0ff */
[----:B-1----:R-:W-:-:S13]  /*4760*/  ISETP.LE.U32.AND P0, PT, R3, UR4, PT ;  /* 0x0000000403007c0c */ /* 0x002fda000bf03070 */
[----:B------:R-:W-:Y:S05]  /*4770*/  @P0 BRA `(.L_x_55) ;  /* 0x0000001800b80947 */ /* 0x000fea0003800000 */
[----:B------:R-:W-:Y:S01]  /*4780*/  IMAD.U32 R31, RZ, RZ, UR4 ;  /* 0x00000004ff1f7e24 */ /* 0x000fe2000f8e00ff */
[----:B------:R-:W-:Y:S01]  /*4790*/  MOV R22, 0xffffffff ;  /* 0xffffffff00167802 */ /* 0x000fe20000000f00 */
[----:B------:R-:W-:Y:S02]  /*47a0*/  IMAD.SHL.U32 R0, R0, 0x4, RZ ;  /* 0x0000000400007824 */ /* 0x000fe400078e00ff */
[----:B------:R-:W-:Y:S01]  /*47b0*/  IMAD.SHL.U32 R32, R21, 0x800, RZ ;  /* 0x0000080015207824 */ /* 0x000fe200078e00ff */
[----:B------:R-:W-:Y:S01]  /*47c0*/  LOP3.LUT R24, RZ, R31, RZ, 0x33, !PT ;  /* 0x0000001fff187212 */ /* 0x000fe200078e33ff */
[C---:B------:R-:W-:Y:S01]  /*47d0*/  VIADD R28, R0.reuse, 0x1 ;  /* 0x00000001001c7836 */ /* 0x040fe20000000000 */
[----:B------:R-:W-:Y:S01]  /*47e0*/  SHF.R.U32.HI R30, RZ, 0x3, R0 ;  /* 0x00000003ff1e7819 */ /* 0x000fe20000011600 */
[C---:B------:R-:W-:Y:S01]  /*47f0*/  VIADD R4, R0.reuse, 0x2 ;  /* 0x0000000200047836 */ /* 0x040fe20000000000 */
[----:B------:R-:W-:Y:S01]  /*4800*/  IADD3 R26, PT, PT, R0, 0x3, RZ ;  /* 0x00000003001a7810 */ /* 0x000fe20007ffe0ff */
[----:B------:R-:W-:Y:S01]  /*4810*/  IMAD.IADD R24, R3, 0x1, R24 ;  /* 0x0000000103187824 */ /* 0x000fe200078e0218 */
[----:B------:R-:W-:Y:S01]  /*4820*/  LOP3.LUT R3, R30, 0x3, RZ, 0xc0, !PT ;  /* 0x000000031e037812 */ /* 0x000fe200078ec0ff */
[----:B------:R-:W-:Y:S01]  /*4830*/  IMAD.MOV.U32 R23, RZ, RZ, RZ ;  /* 0x000000ffff177224 */ /* 0x000fe200078e00ff */
[----:B------:R-:W-:Y:S01]  /*4840*/  PRMT R25, R31, 0x7610, R25 ;  /* 0x000076101f197816 */ /* 0x000fe20000000019 */
[----:B------:R-:W-:Y:S01]  /*4850*/  IMAD.HI.U32 R24, R24, 0x1b4e81b5, RZ ;  /* 0x1b4e81b518187827 */ /* 0x000fe200078e00ff */
[----:B------:R-:W-:-:S02]  /*4860*/  LOP3.LUT R28, R3, 0x5, R28, 0x78, !PT ;  /* 0x00000005031c7812 */ /* 0x000fc400078e781c */
[C---:B------:R-:W-:Y:S02]  /*4870*/  LOP3.LUT R27, R3.reuse, 0x6, R4, 0x78, !PT ;  /* 0x00000006031b7812 */ /* 0x040fe400078e7804 */
[----:B------:R-:W-:Y:S02]  /*4880*/  SHF.R.U32.HI R24, RZ, 0x4, R24 ;  /* 0x00000004ff187819 */ /* 0x000fe40000011618 */
[C---:B------:R-:W-:Y:S02]  /*4890*/  LOP3.LUT R29, R3.reuse, 0x4, R0, 0xf8, !PT ;  /* 0x00000004031d7812 */ /* 0x040fe400078ef800 */
[----:B------:R-:W-:Y:S01]  /*48a0*/  LOP3.LUT R26, R3, 0x7, R26, 0x78, !PT ;  /* 0x00000007031a7812 */ /* 0x000fe200078e781a */
[----:B------:R-:W-:-:S07]  /*48b0*/  IMAD.MOV R24, RZ, RZ, -R24 ;  /* 0x000000ffff187224 */ /* 0x000fce00078e0a18 */
.L_x_78:
[----:B------:R-:W-:Y:S01]  /*48c0*/  VIADD R22, R22, 0x1 ;  /* 0x0000000116167836 */ /* 0x000fe20000000000 */
[----:B------:R-:W-:Y:S05]  /*48d0*/  YIELD ;  /* 0x0000000000007946 */ /* 0x000fea0003800000 */
[----:B--2---:R-:W-:Y:S01]  /*48e0*/  IMAD.SHL.U32 R3, R22, 0x8, RZ ;  /* 0x0000000816037824 */ /* 0x004fe200078e00ff */
[----:B------:R-:W-:Y:S01]  /*48f0*/  SHF.R.U32.HI R4, RZ, 0x1, R22 ;  /* 0x00000001ff047819 */ /* 0x000fe20000011616 */
[----:B------:R-:W-:Y:S01]  /*4900*/  VIADD R24, R24, 0x1 ;  /* 0x0000000118187836 */ /* 0x000fe20000000000 */
[----:B------:R-:W-:Y:S02]  /*4910*/  SHF.R.U32.HI R35, RZ, 0x5, R31 ;  /* 0x00000005ff237819 */ /* 0x000fe4000001161f */
[----:B------:R-:W-:-:S02]  /*4920*/  LOP3.LUT R3, R3, 0x8, RZ, 0xc0, !PT ;  /* 0x0000000803037812 */ /* 0x000fc400078ec0ff */
[----:B------:R-:W-:Y:S02]  /*4930*/  LOP3.LUT R4, R4, 0x1, RZ, 0xc0, !PT ;  /* 0x0000000104047812 */ /* 0x000fe400078ec0ff */
[----:B------:R-:W-:Y:S01]  /*4940*/  ISETP.NE.AND P1, PT, R21, RZ, PT ;  /* 0x000000ff1500720c */ /* 0x000fe20003f25270 */
[----:B------:R-:W-:Y:S01]  /*4950*/  IMAD.IADD R3, R2, 0x1, R3 ;  /* 0x0000000102037824 */ /* 0x000fe200078e0203 */
[----:B------:R-:W-:Y:S01]  /*4960*/  ISETP.NE.AND P0, PT, R24, 0x1, PT ;  /* 0x000000011800780c */ /* 0x000fe20003f05270 */
[----:B------:R-:W-:Y:S01]  /*4970*/  IMAD.U32 R4, R4, -0x80000000, RZ ;  /* 0x8000000004047824 */ /* 0x000fe200078e00ff */
[----:B------:R-:W-:-:S03]  /*4980*/  LOP3.LUT R35, R35, 0x7fffff0, RZ, 0xc0, !PT ;  /* 0x07fffff023237812 */ /* 0x000fc600078ec0ff */
[----:B------:R-:W1:Y:S02]  /*4990*/  SYNCS.PHASECHK.TRANS64.TRYWAIT P2, [R3+URZ+0x33490], R4 ;  /* 0x03349004030075a7 */ /* 0x000e6400080411ff */
[----:B-1----:R-:W-:Y:S06]  /*49a0*/  @!P2 BRA `(.L_x_56) ;  /* 0x0000002000f4a947 */ /* 0x002fec0003800000 */
.L_x_125:
[----:B------:R-:W-:Y:S01]  /*49b0*/  NOP ;  /* 0x0000000000007918 */ /* 0x000fe20000000000 */
[----:B------:R-:W-:Y:S02]  /*49c0*/  LOP3.LUT R34, R25, 0x1ff, RZ, 0xc0, !PT ;  /* 0x000001ff19227812 */ /* 0x000fe400078ec0ff */
[----:B------:R-:W-:Y:S02]  /*49d0*/  LOP3.LUT R6, R22, 0x1, RZ, 0xc0, !PT ;  /* 0x0000000116067812 */ /* 0x000fe400078ec0ff */
[----:B------:R-:W-:Y:S01]  /*49e0*/  VIADDMNMX.U32 R39, R20, -R35, 0x10, PT ;  /* 0x0000001014277446 */ /* 0x000fe20003800823 */
[----:B------:R-:W-:Y:S05]  /*49f0*/  @P1 BRA `(.L_x_57) ;  /* 0x0000000000041947 */ /* 0x000fea0003800000 */
[----:B------:R-:W-:-:S04]  /*4a00*/  DEPBAR.LE SB0, 0x1 ;  /* 0x000080400000791a */ /* 0x000fc80000000000 */
.L_x_57:
[----:B------:R-:W-:Y:S02]  /*4a10*/  MOV R4, 0x4a30 ;  /* 0x00004a3000047802 */ /* 0x000fe40000000f00 */
[----:B-1----:R-:W-:Y:S05]  /*4a20*/  CALL.REL.NOINC `($__internal_3_$__cuda_sm20_div_u16) ;  /* 0x0000002400107944 */ /* 0x002fea0003c00000 */
[----:B------:R-:W-:Y:S05]  /*4a30*/  WARPSYNC.ALL ;  /* 0x0000000000007948 */ /* 0x000fea0003800000 */
[----:B------:R-:W-:Y:S01]  /*4a40*/  NOP ;  /* 0x0000000000007918 */ /* 0x000fe20000000000 */
[----:B------:R-:W-:Y:S02]  /*4a50*/  ISETP.NE.AND P1, PT, R21, RZ, PT ;  /* 0x000000ff1500720c */ /* 0x000fe40003f25270 */
[----:B------:R-:W-:Y:S01]  /*4a60*/  R2UR UR7, R6 ;  /* 0x00000000060772ca */ /* 0x000fe200000e0000 */
[----:B------:R-:W-:Y:S01]  /*4a70*/  BAR.SYNC.DEFER_BLOCKING 0x8, 0x80 ;  /* 0x0202000000007b1d */ /* 0x000fe20000010000 */
[----:B------:R-:W-:Y:S01]  /*4a80*/  IMAD R33, R23, 0x2000, R32 ;  /* 0x0000200017217824 */ /* 0x000fe200078e0220 */
[----:B------:R-:W-:-:S02]  /*4a90*/  PRMT R40, R0, 0x9910, RZ ;  /* 0x0000991000287816 */ /* 0x000fc400000000ff */
[----:B------:R-:W-:Y:S01]  /*4aa0*/  LOP3.LUT R0, R0, 0xffff, RZ, 0xc0, !PT ;  /* 0x0000ffff00007812 */ /* 0x000fe200078ec0ff */
[----:B------:R-:W-:-:S04]  /*4ab0*/  IMAD R33, R30, 0x80, R33 ;  /* 0x000000801e217824 */ /* 0x000fc800078e0221 */
[----:B------:R-:W-:Y:S02]  /*4ac0*/  IMAD R37, R29, 0x10, R33 ;  /* 0x000000101d257824 */ /* 0x000fe400078e0221 */
[----:B------:R-:W-:Y:S01]  /*4ad0*/  IMAD R0, R0, 0xe0, RZ ;  /* 0x000000e000007824 */ /* 0x000fe200078e02ff */
[----:B------:R-:W-:-:S09]  /*4ae0*/  UIMAD UR7, UR7, 0xe0, URZ ;  /* 0x000000e0070778a4 */ /* 0x000fd2000f8e02ff */
[----:B------:R-:W1:Y:S01]  /*4af0*/  LDTM.x8 R12, tmem[UR7] ;  /* 0x00000007000c79ee */ /* 0x000e6200081c0000 */
[----:B------:R-:W-:Y:S01]  /*4b00*/  NOP ;  /* 0x0000000000007918 */ /* 0x000fe20000000000 */
[----:B-1----:R-:W1:Y:S01]  /*4b10*/  LDTM.x8 R4, tmem[UR7+0x8] ;  /* 0x00000807000479ee */ /* 0x002e6200081c0000 */
[----:B------:R-:W-:Y:S02]  /*4b20*/  F2FP.BF16.F32.PACK_AB R12, R13, R12 ;  /* 0x0000000c0d0c723e */ /* 0x000fe400000010ff */
[----:B------:R-:W-:Y:S02]  /*4b30*/  F2FP.BF16.F32.PACK_AB R13, R15, R14 ;  /* 0x0000000e0f0d723e */ /* 0x000fe400000010ff */
[----:B------:R-:W-:Y:S01]  /*4b40*/  F2FP.BF16.F32.PACK_AB R14, R17, R16 ;  /* 0x00000010110e723e */ /* 0x000fe200000010ff */
[----:B------:R-:W-:Y:S01]  /*4b50*/  IMAD.IADD R16, R2, 0x1, R37 ;  /* 0x0000000102107824 */ /* 0x000fe200078e0225 */
[----:B------:R-:W-:Y:S02]  /*4b60*/  F2FP.BF16.F32.PACK_AB R15, R19, R18 ;  /* 0x00000012130f723e */ /* 0x000fe400000010ff */
[----:B-1----:R-:W-:Y:S01]  /*4b70*/  F2FP.BF16.F32.PACK_AB R37, R7, R6 ;  /* 0x000000060725723e */ /* 0x002fe200000010ff */
[----:B------:R-:W-:Y:S01]  /*4b80*/  IMAD R7, R28, 0x10, R33 ;  /* 0x000000101c077824 */ /* 0x000fe200078e0221 */
[----:B------:R-:W-:Y:S01]  /*4b90*/  F2FP.BF16.F32.PACK_AB R36, R5, R4 ;  /* 0x000000040524723e */ /* 0x000fe200000010ff */
[----:B------:R1:W-:Y:S01]  /*4ba0*/  STS.128 [R16], R12 ;  /* 0x0000000c10007388 */ /* 0x0003e20000000c00 */
[----:B------:R-:W-:Y:S01]  /*4bb0*/  PRMT R5, R39, 0x9910, RZ ;  /* 0x0000991027057816 */ /* 0x000fe200000000ff */
[----:B------:R-:W-:Y:S01]  /*4bc0*/  IMAD.IADD R42, R2, 0x1, R7 ;  /* 0x00000001022a7824 */ /* 0x000fe200078e0207 */
[----:B------:R-:W-:Y:S01]  /*4bd0*/  F2FP.BF16.F32.PACK_AB R38, R9, R8 ;  /* 0x000000080926723e */ /* 0x000fe200000010ff */
[----:B------:R-:W-:Y:S01]  /*4be0*/  NOP ;  /* 0x0000000000007918 */ /* 0x000fe20000000000 */
[----:B------:R-:W-:Y:S01]  /*4bf0*/  F2FP.BF16.F32.PACK_AB R39, R11, R10 ;  /* 0x0000000a0b27723e */ /* 0x000fe200000010ff */
[----:B------:R-:W-:-:S04]  /*4c00*/  IMAD R40, R40, R5, RZ ;  /* 0x0000000528287224 */ /* 0x000fc800078e02ff */
[----:B------:R2:W-:Y:S01]  /*4c10*/  STS.128 [R42], R36 ;  /* 0x000000242a007388 */ /* 0x0005e20000000c00 */
[----:B------:R-:W-:-:S05]  /*4c20*/  IMAD.MOV R40, RZ, RZ, -R40 ;  /* 0x000000ffff287224 */ /* 0x000fca00078e0a28 */
[----:B------:R-:W-:-:S05]  /*4c30*/  PRMT R41, R40, 0x7710, RZ ;  /* 0x0000771028297816 */ /* 0x000fca00000000ff */
[----:B------:R-:W-:-:S05]  /*4c40*/  IMAD.IADD R34, R34, 0x1, R41 ;  /* 0x0000000122227824 */ /* 0x000fca00078e0229 */
[----:B------:R-:W-:Y:S01]  /*4c50*/  LOP3.LUT R34, R34, 0xffff, RZ, 0xc0, !PT ;  /* 0x0000ffff22227812 */ /* 0x000fe200078ec0ff */
[----:B-1----:R-:W1:Y:S01]  /*4c60*/  LDTM.x8 R12, tmem[UR7+0x10] ;  /* 0x00001007000c79ee */ /* 0x002e6200081c0000 */
[----:B------:R-:W-:Y:S01]  /*4c70*/  NOP ;  /* 0x0000000000007918 */ /* 0x000fe20000000000 */
[----:B-1----:R-:W1:Y:S02]  /*4c80*/  LDTM.x8 R4, tmem[UR7+0x18] ;  /* 0x00001807000479ee */ /* 0x002e6400081c0000 */
[----:B------:R-:W-:Y:S01]  /*4c90*/  IMAD.IADD R35, R35, 0x1, R34 ;  /* 0x0000000123237824 */ /* 0x000fe200078e0222 */
[----:B------:R-:W-:Y:S02]  /*4ca0*/  F2FP.BF16.F32.PACK_AB R12, R13, R12 ;  /* 0x0000000c0d0c723e */ /* 0x000fe400000010ff */
[----:B------:R-:W-:Y:S02]  /*4cb0*/  F2FP.BF16.F32.PACK_AB R13, R15, R14 ;  /* 0x0000000e0f0d723e */ /* 0x000fe400000010ff */
[----:B------:R-:W-:Y:S01]  /*4cc0*/  F2FP.BF16.F32.PACK_AB R14, R17, R16 ;  /* 0x00000010110e723e */ /* 0x000fe200000010ff */
[--C-:B------:R-:W-:Y:S01]  /*4cd0*/  IMAD R17, R27, 0x10, R33.reuse ;  /* 0x000000101b117824 */ /* 0x100fe200078e0221 */
[----:B-1----:R-:W-:Y:S01]  /*4ce0*/  F2FP.BF16.F32.PACK_AB R4, R5, R4 ;  /* 0x000000040504723e */ /* 0x002fe200000010ff */
[----:B------:R-:W-:Y:S01]  /*4cf0*/  IMAD R33, R26, 0x10, R33 ;  /* 0x000000101a217824 */ /* 0x000fe200078e0221 */
[----:B------:R-:W-:Y:S01]  /*4d00*/  F2FP.BF16.F32.PACK_AB R15, R19, R18 ;  /* 0x00000012130f723e */ /* 0x000fe200000010ff */
[----:B------:R-:W-:Y:S01]  /*4d10*/  IMAD.IADD R17, R2, 0x1, R17 ;  /* 0x0000000102117824 */ /* 0x000fe200078e0211 */
[----:B------:R-:W-:-:S02]  /*4d20*/  F2FP.BF16.F32.PACK_AB R5, R7, R6 ;  /* 0x000000060705723e */ /* 0x000fc400000010ff */
[----:B------:R-:W-:Y:S01]  /*4d30*/  F2FP.BF16.F32.PACK_AB R6, R9, R8 ;  /* 0x000000080906723e */ /* 0x000fe200000010ff */
[----:B------:R-:W-:Y:S01]  /*4d40*/  IMAD.IADD R8, R2, 0x1, R33 ;  /* 0x0000000102087824 */ /* 0x000fe200078e0221 */
[----:B------:R-:W-:Y:S01]  /*4d50*/  F2FP.BF16.F32.PACK_AB R7, R11, R10 ;  /* 0x0000000a0b07723e */ /* 0x000fe200000010ff */
[----:B------:R2:W-:Y:S01]  /*4d60*/  STS.128 [R17], R12 ;  /* 0x0000000c11007388 */ /* 0x0005e20000000c00 */
[----:B------:R-:W-:Y:S01]  /*4d70*/  NOP ;  /* 0x0000000000007918 */ /* 0x000fe20000000000 */
[----:B------:R-:W-:Y:S02]  /*4d80*/  IMAD.SHL.U32 R33, R35, 0x80, RZ ;  /* 0x0000008023217824 */ /* 0x000fe400078e00ff */
[----:B------:R2:W-:Y:S01]  /*4d90*/  STS.128 [R8], R4 ;  /* 0x0000000408007388 */ /* 0x0005e20000000c00 */
[----:B------:R1:W-:Y:S06]  /*4da0*/  MEMBAR.ALL.CTA ;  /* 0x0000000000007992 */ /* 0x0003ec0000008000 */
[----:B-1----:R-:W1:Y:S02]  /*4db0*/  FENCE.VIEW.ASYNC.S ;  /* 0x00000000000073c6 */ /* 0x002e640000000000 */
[----:B-1----:R-:W-:Y:S06]  /*4dc0*/  BAR.SYNC.DEFER_BLOCKING 0x8, 0x80 ;  /* 0x0202000000007b1d */ /* 0x002fec0000010000 */
[----:B------:R-:W-:Y:S05]  /*4dd0*/  @P1 BRA `(.L_x_58) ;  /* 0x0000000000381947 */ /* 0x000fea0003800000 */
[----:B------:R-:W-:Y:S01]  /*4de0*/  ELECT P2, URZ, PT ;  /* 0x0000000000ff782f */ /* 0x000fe20003840000 */
[----:B------:R-:W-:-:S12]  /*4df0*/  BSSY.RECONVERGENT B0, `(.L_x_58) ;  /* 0x000000c000007945 */ /* 0x000fd80003800200 */
[----:B------:R-:W-:Y:S05]  /*4e00*/  @!P2 BRA `(.L_x_59) ;  /* 0x000000000028a947 */ /* 0x000fea0003800000 */
[----:B------:R-:W1:Y:S01]  /*4e10*/  LDCU.64 UR8, c[0x0][0x348] ;  /* 0x00006900ff0877ac */ /* 0x000e620008000a00 */
[----:B------:R-:W-:Y:S02]  /*4e20*/  R2UR UR10, R23 ;  /* 0x00000000170a72ca */ /* 0x000fe400000e0000 */
[----:B------:R-:W-:Y:S02]  /*4e30*/  R2UR UR4, R2 ;  /* 0x00000000020472ca */ /* 0x000fe400000e0000 */
[----:B------:R-:W-:Y:S02]  /*4e40*/  R2UR UR5, R0 ;  /* 0x00000000000572ca */ /* 0x000fe400000e0000 */
[----:B------:R-:W-:-:S09]  /*4e50*/  R2UR UR6, R33 ;  /* 0x00000000210672ca */ /* 0x000fd200000e0000 */
[----:B------:R-:W-:Y:S02]  /*4e60*/  ULEA UR4, UR10, UR4, 0xd ;  /* 0x000000040a047291 */ /* 0x000fe4000f8e68ff */
[----:B-1----:R-:W-:-:S04]  /*4e70*/  UIADD3 UR8, UP0, UPT, UR8, 0x240, URZ ;  /* 0x0000024008087890 */ /* 0x002fc8000ff1e0ff */
[----:B------:R-:W-:-:S09]  /*4e80*/  UIADD3.X UR9, UPT, UPT, URZ, UR9, URZ, UP0, !UPT ;  /* 0x00000009ff097290 */ /* 0x000fd200087fe4ff */
[----:B------:R1:W-:Y:S02]  /*4e90*/  UTMASTG.2D [UR4], [UR8] ;  /* 0x00000004080073b5 */ /* 0x0003e40008008000 */
[----:B-1----:R0:W-:Y:S02]  /*4ea0*/  UTMACMDFLUSH ;  /* 0x00000000000079b7 */ /* 0x0021e40000000000 */
.L_x_59:
[----:B------:R-:W-:Y:S05]  /*4eb0*/  BSYNC.RECONVERGENT B0 ;  /* 0x0000000000007941 */ /* 0x000fea0003800200 */
.L_x_58:
[----:B------:R-:W-:Y:S05]  /*4ec0*/  @P1 BRA `(.L_x_60) ;  /* 0x0000000000041947 */ /* 0x000fea0003800000 */
[----:B------:R-:W-:-:S04]  /*4ed0*/  DEPBAR.LE SB0, 0x1 ;  /* 0x000080400000791a */ /* 0x000fc80000000000 */
.L_x_60:
[----:B------:R-:W-:Y:S01]  /*4ee0*/  BAR.SYNC.DEFER_BLOCKING 0x8, 0x80 ;  /* 0x0202000000007b1d */ /* 0x000fe20000010000 */
[----:B------:R-:W-:-:S04]  /*4ef0*/  LOP3.LUT R53, R23, 0x1, RZ, 0xc0, !PT ;  /* 0x0000000117357812 */ /* 0x000fc800078ec0ff */
[----:B------:R-:W-:Y:S01]  /*4f00*/  LOP3.LUT R23, R53, 0x1, RZ, 0x3c, !PT ;  /* 0x0000000135177812 */ /* 0x000fe200078e3cff */
[----:B--2---:R-:W1:Y:S04]  /*4f10*/  LDTM.x8 R12, tmem[UR7+0x20] ;  /* 0x00002007000c79ee */ /* 0x004e6800081c0000 */
[C---:B------:R-:W-:Y:S02]  /*4f20*/  IMAD R35, R23.reuse, 0x2000, R32 ;  /* 0x0000200017237824 */ /* 0x040fe400078e0220 */
[----:B------:R-:W-:Y:S02]  /*4f30*/  IMAD R50, R23, 0x2000, R2 ;  /* 0x0000200017327824 */ /* 0x000fe400078e0202 */
[----:B------:R-:W-:-:S04]  /*4f40*/  IMAD R34, R30, 0x80, R35 ;  /* 0x000000801e227824 */ /* 0x000fc800078e0223 */
[--C-:B------:R-:W-:Y:S02]  /*4f50*/  IMAD R37, R29, 0x10, R34.reuse ;  /* 0x000000101d257824 */ /* 0x100fe400078e0222 */
[--C-:B------:R-:W-:Y:S02]  /*4f60*/  IMAD R35, R28, 0x10, R34.reuse ;  /* 0x000000101c237824 */ /* 0x100fe400078e0222 */
[C---:B------:R-:W-:Y:S01]  /*4f70*/  IMAD.IADD R37, R2.reuse, 0x1, R37 ;  /* 0x0000000102257824 */ /* 0x040fe200078e0225 */
[----:B------:R-:W-:Y:S01]  /*4f80*/  NOP ;  /* 0x0000000000007918 */ /* 0x000fe20000000000 */
[----:B-1----:R-:W1:Y:S01]  /*4f90*/  LDTM.x8 R4, tmem[UR7+0x28] ;  /* 0x00002807000479ee */ /* 0x002e6200081c0000 */
[----:B------:R-:W-:Y:S02]  /*4fa0*/  IMAD.IADD R35, R2, 0x1, R35 ;  /* 0x0000000102237824 */ /* 0x000fe400078e0223 */
[--C-:B------:R-:W-:Y:S02]  /*4fb0*/  IMAD R39, R27, 0x10, R34.reuse ;  /* 0x000000101b277824 */ /* 0x100fe400078e0222 */
[----:B------:R-:W-:Y:S01]  /*4fc0*/  IMAD R51, R26, 0x10, R34 ;  /* 0x000000101a337824 */ /* 0x000fe200078e0222 */
[----:B------:R-:W-:Y:S01]  /*4fd0*/  F2FP.BF16.F32.PACK_AB R44, R13, R12 ;  /* 0x0000000c0d2c723e */ /* 0x000fe200000010ff */
[C---:B------:R-:W-:Y:S01]  /*4fe0*/  IMAD.IADD R39, R2.reuse, 0x1, R39 ;  /* 0x0000000102277824 */ /* 0x040fe200078e0227 */
[----:B------:R-:W-:Y:S01]  /*4ff0*/  F2FP.BF16.F32.PACK_AB R45, R15, R14 ;  /* 0x0000000e0f2d723e */ /* 0x000fe200000010ff */
[----:B------:R-:W-:Y:S01]  /*5000*/  IMAD.IADD R51, R2, 0x1, R51 ;  /* 0x0000000102337824 */ /* 0x000fe200078e0233 */
[----:B------:R-:W-:-:S02]  /*5010*/  F2FP.BF16.F32.PACK_AB R46, R17, R16 ;  /* 0x00000010112e723e */ /* 0x000fc400000010ff */
[----:B------:R-:W-:-:S05]  /*5020*/  F2FP.BF16.F32.PACK_AB R47, R19, R18 ;  /* 0x00000012132f723e */ /* 0x000fca00000010ff */
[----:B------:R2:W-:Y:S01]  /*5030*/  STS.128 [R37], R44 ;  /* 0x0000002c25007388 */ /* 0x0005e20000000c00 */
[----:B------:R-:W-:Y:S01]  /*5040*/  NOP ;  /* 0x0000000000007918 */ /* 0x000fe20000000000 */
[----:B-1----:R-:W1:Y:S01]  /*5050*/  LDTM.x8 R12, tmem[UR7+0x30] ;  /* 0x00003007000c79ee */ /* 0x002e6200081c0000 */
[----:B------:R-:W-:Y:S02]  /*5060*/  F2FP.BF16.F32.PACK_AB R40, R5, R4 ;  /* 0x000000040528723e */ /* 0x000fe400000010ff */
[----:B------:R-:W-:Y:S02]  /*5070*/  F2FP.BF16.F32.PACK_AB R41, R7, R6 ;  /* 0x000000060729723e */ /* 0x000fe400000010ff */
[----:B------:R-:W-:Y:S02]  /*5080*/  F2FP.BF16.F32.PACK_AB R42, R9, R8 ;  /* 0x00000008092a723e */ /* 0x000fe400000010ff */
        /* <DEDUP_REMOVED lines=10> */
[----:B-1----:R-:W-:Y:S02]  /*5130*/  F2FP.BF16.F32.PACK_AB R4, R5, R4 ;  /* 0x000000040504723e */ /* 0x002fe400000010ff */
[----:B------:R-:W-:Y:S02]  /*5140*/  F2FP.BF16.F32.PACK_AB R5, R7, R6 ;  /* 0x000000060705723e */ /* 0x000fe400000010ff */
[----:B------:R-:W-:Y:S02]  /*5150*/  F2FP.BF16.F32.PACK_AB R6, R9, R8 ;  /* 0x000000080906723e */ /* 0x000fe400000010ff */
[----:B------:R-:W-:-:S05]  /*5160*/  F2FP.BF16.F32.PACK_AB R7, R11, R10 ;  /* 0x0000000a0b07723e */ /* 0x000fca00000010ff */
        /* <DEDUP_REMOVED lines=11> */
[----:B------:R-:W-:-:S09]  /*5220*/  R2UR UR6, R33 ;  /* 0x00000000210672ca */ /* 0x000fd200000e0000 */
[----:B------:R-:W-:Y:S02]  /*5230*/  UIADD3 UR5, UPT, UPT, UR5, 0x20, URZ ;  /* 0x0000002005057890 */ /* 0x000fe4000fffe0ff */
[----:B-1----:R-:W-:-:S04]  /*5240*/  UIADD3 UR8, UP0, UPT, UR8, 0x240, URZ ;  /* 0x0000024008087890 */ /* 0x002fc8000ff1e0ff */
[----:B------:R-:W-:-:S09]  /*5250*/  UIADD3.X UR9, UPT, UPT, URZ, UR9, URZ, UP0, !UPT ;  /* 0x00000009ff097290 */ /* 0x000fd200087fe4ff */
[----:B------:R1:W-:Y:S02]  /*5260*/  UTMASTG.2D [UR4], [UR8] ;  /* 0x00000004080073b5 */ /* 0x0003e40008008000 */
[----:B-1----:R0:W-:Y:S02]  /*5270*/  UTMACMDFLUSH ;  /* 0x00000000000079b7 */ /* 0x0021e40000000000 */
.L_x_63:
[----:B------:R-:W-:Y:S05]  /*5280*/  BSYNC.RECONVERGENT B0 ;  /* 0x0000000000007941 */ /* 0x000fea0003800200 */
.L_x_62:
[----:B------:R-:W-:-:S04]  /*5290*/  DEPBAR.LE SB0, 0x1 ;  /* 0x000080400000791a */ /* 0x000fc80000000000 */
.L_x_61:
[----:B------:R-:W-:Y:S01]  /*52a0*/  BAR.SYNC.DEFER_BLOCKING 0x8, 0x80 ;  /* 0x0202000000007b1d */ /* 0x000fe20000010000 */
[C---:B--2---:R-:W-:Y:S02]  /*52b0*/  IMAD R41, R53.reuse, 0x2000, R32 ;  /* 0x0000200035297824 */ /* 0x044fe400078e0220 */
[----:B------:R-:W-:Y:S02]  /*52c0*/  IMAD R48, R53, 0x2000, R2 ;  /* 0x0000200035307824 */ /* 0x000fe400078e0202 */
[----:B------:R-:W-:Y:S01]  /*52d0*/  IMAD R38, R30, 0x80, R41 ;  /* 0x000000801e267824 */ /* 0x000fe200078e0229 */
[----:B------:R-:W1:Y:S03]  /*52e0*/  LDTM.x8 R12, tmem[UR7+0x40] ;  /* 0x00004007000c79ee */ /* 0x000e6600081c0000 */
[----:B------:R-:W-:-:S04]  /*52f0*/  IMAD R49, R26, 0x10, R38 ;  /* 0x000000101a317824 */ /* 0x000fc800078e0226 */
[C---:B------:R-:W-:Y:S01]  /*5300*/  IMAD.IADD R49, R2.reuse, 0x1, R49 ;  /* 0x0000000102317824 */ /* 0x040fe200078e0231 */
[----:B------:R-:W-:Y:S01]  /*5310*/  NOP ;  /* 0x0000000000007918 */ /* 0x000fe20000000000 */
[----:B-1----:R-:W1:Y:S01]  /*5320*/  LDTM.x8 R4, tmem[UR7+0x48] ;  /* 0x00004807000479ee */ /* 0x002e6200081c0000 */
[----:B------:R-:W-:Y:S01]  /*5330*/  F2FP.BF16.F32.PACK_AB R44, R13, R12 ;  /* 0x0000000c0d2c723e */ /* 0x000fe200000010ff */
[----:B------:R-:W-:Y:S01]  /*5340*/  IMAD R13, R29, 0x10, R38 ;  /* 0x000000101d0d7824 */ /* 0x000fe200078e0226 */
[----:B------:R-:W-:Y:S02]  /*5350*/  F2FP.BF16.F32.PACK_AB R45, R15, R14 ;  /* 0x0000000e0f2d723e */ /* 0x000fe400000010ff */
[----:B------:R-:W-:Y:S01]  /*5360*/  F2FP.BF16.F32.PACK_AB R46, R17, R16 ;  /* 0x00000010112e723e */ /* 0x000fe200000010ff */
[----:B------:R-:W-:Y:S01]  /*5370*/  IMAD.IADD R36, R2, 0x1, R13 ;  /* 0x0000000102247824 */ /* 0x000fe200078e020d */
[----:B------:R-:W-:-:S05]  /*5380*/  F2FP.BF16.F32.PACK_AB R47, R19, R18 ;  /* 0x00000012132f723e */ /* 0x000fca00000010ff */
[----:B------:R2:W-:Y:S01]  /*5390*/  STS.128 [R36], R44 ;  /* 0x0000002c24007388 */ /* 0x0005e20000000c00 */
        /* <DEDUP_REMOVED lines=11> */
[----:B------:R-:W-:Y:S02]  /*5450*/  F2FP.BF16.F32.PACK_AB R12, R13, R12 ;  /* 0x0000000c0d0c723e */ /* 0x000fe400000010ff */
[----:B------:R-:W-:Y:S02]  /*5460*/  F2FP.BF16.F32.PACK_AB R13, R15, R14 ;  /* 0x0000000e0f0d723e */ /* 0x000fe400000010ff */
[----:B------:R-:W-:Y:S01]  /*5470*/  F2FP.BF16.F32.PACK_AB R14, R17, R16 ;  /* 0x00000010110e723e */ /* 0x000fe200000010ff */
[----:B------:R-:W-:Y:S01]  /*5480*/  IMAD R17, R27, 0x10, R38 ;  /* 0x000000101b117824 */ /* 0x000fe200078e0226 */
[----:B------:R-:W-:-:S03]  /*5490*/  F2FP.BF16.F32.PACK_AB R15, R19, R18 ;  /* 0x00000012130f723e */ /* 0x000fc600000010ff */
[----:B------:R-:W-:-:S05]  /*54a0*/  IMAD.IADD R38, R2, 0x1, R17 ;  /* 0x0000000102267824 */ /* 0x000fca00078e0211 */
        /* <DEDUP_REMOVED lines=23> */
.L_x_66:
[----:B------:R-:W-:Y:S05]  /*5620*/  BSYNC.RECONVERGENT B0 ;  /* 0x0000000000007941 */ /* 0x000fea0003800200 */
.L_x_65:
[----:B------:R-:W-:-:S04]  /*5630*/  DEPBAR.LE SB0, 0x1 ;  /* 0x000080400000791a */ /* 0x000fc80000000000 */
.L_x_64:
[----:B------:R-:W-:Y:S06]  /*5640*/  BAR.SYNC.DEFER_BLOCKING 0x8, 0x80 ;  /* 0x0202000000007b1d */ /* 0x000fec0000010000 */
[----:B--2---:R-:W1:Y:S01]  /*5650*/  LDTM.x8 R12, tmem[UR7+0x60] ;  /* 0x00006007000c79ee */ /* 0x004e6200081c0000 */
[----:B------:R-:W-:Y:S01]  /*5660*/  NOP ;  /* 0x0000000000007918 */ /* 0x000fe20000000000 */
[----:B-1----:R-:W1:Y:S01]  /*5670*/  LDTM.x8 R4, tmem[UR7+0x68] ;  /* 0x00006807000479ee */ /* 0x002e6200081c0000 */
[----:B------:R-:W-:Y:S02]  /*5680*/  F2FP.BF16.F32.PACK_AB R44, R13, R12 ;  /* 0x0000000c0d2c723e */ /* 0x000fe400000010ff */
[----:B------:R-:W-:-:S02]  /*5690*/  F2FP.BF16.F32.PACK_AB R45, R15, R14 ;  /* 0x0000000e0f2d723e */ /* 0x000fc400000010ff */
        /* <DEDUP_REMOVED lines=39> */
.L_x_69:
[----:B------:R-:W-:Y:S05]  /*5910*/  BSYNC.RECONVERGENT B0 ;  /* 0x0000000000007941 */ /* 0x000fea0003800200 */
.L_x_68:
[----:B------:R-:W-:-:S04]  /*5920*/  DEPBAR.LE SB0, 0x1 ;  /* 0x000080400000791a */ /* 0x000fc80000000000 */
.L_x_67:
        /* <DEDUP_REMOVED lines=45> */
.L_x_72:
[----:B------:R-:W-:Y:S05]  /*5c00*/  BSYNC.RECONVERGENT B0 ;  /* 0x0000000000007941 */ /* 0x000fea0003800200 */
.L_x_71:
[----:B------:R-:W-:-:S04]  /*5c10*/  DEPBAR.LE SB0, 0x1 ;  /* 0x000080400000791a */ /* 0x000fc80000000000 */
.L_x_70:
        /* <DEDUP_REMOVED lines=45> */
.L_x_75:
[----:B------:R-:W-:Y:S05]  /*5ef0*/  BSYNC.RECONVERGENT B0 ;  /* 0x0000000000007941 */ /* 0x000fea0003800200 */
.L_x_74:
[----:B------:R-:W-:-:S04]  /*5f00*/  DEPBAR.LE SB0, 0x1 ;  /* 0x000080400000791a */ /* 0x000fc80000000000 */
.L_x_73:
[----:B------:R-:W-:Y:S01]  /*5f10*/  BAR.SYNC.DEFER_BLOCKING 0x8, 0x80 ;  /* 0x0202000000007b1d */ /* 0x000fe20000010000 */
[----:B------:R-:W-:-:S05]  /*5f20*/  VIADD R3, R3, 0x334a0 ;  /* 0x000334a003037836 */ /* 0x000fca0000000000 */
[----:B------:R-:W-:Y:S01]  /*5f30*/  PRMT R3, RZ, 0x654, R3 ;  /* 0x00000654ff037816 */ /* 0x000fe20000000003 */
[----:B--2---:R-:W1:Y:S01]  /*5f40*/  LDTM.x8 R12, tmem[UR7+0xc0] ;  /* 0x0000c007000c79ee */ /* 0x004e6200081c0000 */
        /* <DEDUP_REMOVED lines=27> */
[----:B------:R-:W-:Y:S01]  /*6100*/  NOP ;  /* 0x0000000000007918 */ /* 0x000fe20000000000 */
[----:B------:R2:W-:Y:S01]  /*6110*/  SYNCS.ARRIVE.TRANS64.RED.A1T0 RZ, [R3+URZ], RZ ;  /* 0x000000ff03ff79a7 */ /* 0x0005e200081004ff */
        /* <DEDUP_REMOVED lines=16> */
.L_x_77:
[----:B------:R-:W-:Y:S05]  /*6220*/  BSYNC.RECONVERGENT B0 ;  /* 0x0000000000007941 */ /* 0x000fea0003800200 */
.L_x_76:
[----:B------:R-:W-:Y:S02]  /*6230*/  IADD3 R25, PT, PT, R25, 0x96, RZ ;  /* 0x0000009619197810 */ /* 0x000fe40007ffe0ff */
[----:B------:R-:W-:Y:S01]  /*6240*/  IADD3 R31, PT, PT, R31, 0x96, RZ ;  /* 0x000000961f1f7810 */ /* 0x000fe20007ffe0ff */
[----:B------:R-:W-:Y:S06]  /*6250*/  @P0 BRA `(.L_x_78) ;  /* 0xffffffe400980947 */ /* 0x000fec000383ffff */
.L_x_55:
[----:B------:R-:W-:-:S13]  /*6260*/  ISETP.NE.AND P0, PT, R21, 0x3, PT ;  /* 0x000000031500780c */ /* 0x000fda0003f05270 */
[----:B------:R-:W-:Y:S05]  /*6270*/  @P0 EXIT ;  /* 0x000000000000094d */ /* 0x000fea0003800000 */
[----:B------:R-:W-:Y:S05]  /*6280*/  WARPSYNC.ALL ;  /* 0x0000000000007948 */ /* 0x000fea0003800000 */
[----:B------:R-:W-:Y:S01]  /*6290*/  NOP ;  /* 0x0000000000007918 */ /* 0x000fe20000000000 */
[----:B------:R-:W1:Y:S01]  /*62a0*/  S2UR UR5, SR_CgaCtaId ;  /* 0x00000000000579c3 */ /* 0x000e620000008800 */
[----:B------:R-:W-:Y:S02]  /*62b0*/  UMOV UR4, 0x50 ;  /* 0x0000005000047882 */ /* 0x000fe40000000000 */
[----:B-1----:R-:W-:-:S09]  /*62c0*/  ULEA UR5, UR5, UR4, 0x18 ;  /* 0x0000000405057291 */ /* 0x002fd2000f8ec0ff */
[----:B------:R-:W1:Y:S02]  /*62d0*/  LDS R2, [UR5] ;  /* 0x00000005ff027984 */ /* 0x000e640008000800 */
[----:B-1----:R-:W-:-:S04]  /*62e0*/  LOP3.LUT R0, R2, 0xffff, RZ, 0xc0, !PT ;  /* 0x0000ffff02007812 */ /* 0x002fc800078ec0ff */
[----:B------:R-:W-:-:S13]  /*62f0*/  ISETP.NE.AND P0, PT, R0, 0xffff, PT ;  /* 0x0000ffff0000780c */ /* 0x000fda0003f05270 */
[----:B------:R-:W-:Y:S05]  /*6300*/  @P0 BRA `(.L_x_79) ;  /* 0x0000000000480947 */ /* 0x000fea0003800000 */
[----:B------:R-:W-:-:S04]  /*6310*/  SHF.R.U32.HI R0, RZ, 0x10, R2 ;  /* 0x00000010ff007819 */ /* 0x000fc80000011602 */
[----:B------:R-:W-:-:S04]  /*6320*/  LOP3.LUT R0, R0, 0x1, RZ, 0xc0, !PT ;  /* 0x0000000100007812 */ /* 0x000fc800078ec0ff */
[----:B------:R-:W-:-:S13]  /*6330*/  ISETP.NE.AND P0, PT, R0, 0x1, PT ;  /* 0x000000010000780c */ /* 0x000fda0003f05270 */
[----:B------:R-:W-:Y:S05]  /*6340*/  @P0 BRA `(.L_x_80) ;  /* 0x00000000002c0947 */ /* 0x000fea0003800000 */
[----:B------:R-:W1:Y:S01]  /*6350*/  S2R R0, SR_LANEID ;  /* 0x0000000000007919 */ /* 0x000e620000000000 */
[----:B------:R-:W-:Y:S01]  /*6360*/  IMAD.MOV.U32 R2, RZ, RZ, -0x20000 ;  /* 0xfffe0000ff027424 */ /* 0x000fe200078e00ff */
[----:B------:R-:W-:Y:S02]  /*6370*/  VOTEU.ANY UR6, UPT, PT ;  /* 0x0000000000067886 */ /* 0x000fe400038e0100 */
[----:B------:R-:W-:Y:S01]  /*6380*/  UFLO.U32 UR6, UR6 ;  /* 0x00000006000672bd */ /* 0x000fe200080e0000 */
[----:B------:R-:W3:Y:S05]  /*6390*/  REDUX UR4, R2 ;  /* 0x00000000020473c4 */ /* 0x000eea0000000000 */
[----:B-1----:R-:W-:-:S02]  /*63a0*/  ISETP.EQ.U32.AND P0, PT, R0, UR6, PT ;  /* 0x0000000600007c0c */ /* 0x002fc4000bf02070 */
[----:B---3--:R-:W-:Y:S01]  /*63b0*/  MOV R0, UR4 ;  /* 0x0000000400007c02 */ /* 0x008fe20008000f00 */
[----:B------:R-:W-:-:S05]  /*63c0*/  UMOV UR4, 0xfffe0000 ;  /* 0xfffe000000047882 */ /* 0x000fca0000000000 */
[----:B------:R1:W-:Y:S05]  /*63d0*/  UTCATOMSWS.AND URZ, UR4 ;  /* 0x0000000400ff79e3 */ /* 0x0003ea0008000000 */
[----:B------:R1:W-:Y:S01]  /*63e0*/  @P0 ATOMS.AND RZ, [UR5], R0 ;  /* 0x00000000ffff098c */ /* 0x0003e2000a800005 */
[----:B------:R-:W-:Y:S05]  /*63f0*/  BRA `(.L_x_81) ;  /* 0x0000000000147947 */ /* 0x000fea0003800000 */
.L_x_80:
[----:B------:R-:W-:Y:S02]  /*6400*/  MOV R2, 0x6420 ;  /* 0x0000642000027802 */ /* 0x000fe40000000f00 */
[----:B--2---:R-:W-:Y:S05]  /*6410*/  CALL.REL.NOINC `($__internal_0_$__cuda_sm10x_tcgen05_guardrail_trap_col_being_dealloced_not_returned_by_alloc) ;  /* 0x0000000800707944 */ /* 0x004fea0003c00000 */
[----:B------:R-:W-:Y:S05]  /*6420*/  BRA `(.L_x_81) ;  /* 0x0000000000087947 */ /* 0x000fea0003800000 */
.L_x_79:
[----:B------:R-:W-:Y:S02]  /*6430*/  MOV R2, 0x6450 ;  /* 0x0000645000027802 */ /* 0x000fe40000000f00 */
[----:B--2---:R-:W-:Y:S05]  /*6440*/  CALL.REL.NOINC `($__internal_2_$__cuda_sm10x_tcgen05_guardrail_trap_unallocated_columns_being_dealloced) ;  /* 0x00000008007c7944 */ /* 0x004fea0003c00000 */
.L_x_81:
[----:B------:R-:W-:Y:S01]  /*6450*/  NOP ;  /* 0x0000000000007918 */ /* 0x000fe20000000000 */
[----:B-1----:R-:W-:Y:S05]  /*6460*/  EXIT ;  /* 0x000000000000794d */ /* 0x002fea0003800000 */
.L_x_13:
[----:B------:R-:W-:-:S07]  /*6470*/  MOV R7, R6 ;  /* 0x0000000600077202 */ /* 0x000fce0000000f00 */
.L_x_82:
[----:B-1----:R1:W2:Y:S02]  /*6480*/  SYNCS.PHASECHK.TRANS64.TRYWAIT P0, [R10+URZ], R7 ;  /* 0x000000070a0075a7 */ /* 0x0022a400080011ff */
[----:B--2---:R-:W-:Y:S05]  /*6490*/  @!P0 NANOSLEEP.SYNCS 0x989680 ;  /* 0x009896800000895d */ /* 0x004fea0003900000 */
[----:B------:R-:W2:Y:S02]  /*64a0*/  @!P0 SYNCS.PHASECHK.TRANS64 P0, [R10+URZ], R7 ;  /* 0x000000070a0085a7 */ /* 0x000ea400080010ff */
[----:B--2---:R-:W-:Y:S05]  /*64b0*/  @!P0 BRA `(.L_x_82) ;  /* 0xfffffffc00f08947 */ /* 0x004fea000383ffff */
[----:B------:R-:W-:Y:S05]  /*64c0*/  BRA `(.L_x_12) ;  /* 0xffffffa000b07947 */ /* 0x000fea000383ffff */
.L_x_16:
[----:B------:R-:W-:-:S07]  /*64d0*/  MOV R3, R2 ;  /* 0x0000000200037202 */ /* 0x000fce0000000f00 */
.L_x_83:
[----:B-1----:R1:W2:Y:S02]  /*64e0*/  SYNCS.PHASECHK.TRANS64.TRYWAIT P0, [R6+URZ], R3 ;  /* 0x00000003060075a7 */ /* 0x0022a400080011ff */
[----:B--2---:R-:W-:Y:S05]  /*64f0*/  @!P0 NANOSLEEP.SYNCS 0x989680 ;  /* 0x009896800000895d */ /* 0x004fea0003900000 */
[----:B------:R-:W2:Y:S02]  /*6500*/  @!P0 SYNCS.PHASECHK.TRANS64 P0, [R6+URZ], R3 ;  /* 0x00000003060085a7 */ /* 0x000ea400080010ff */
[----:B--2---:R-:W-:Y:S05]  /*6510*/  @!P0 BRA `(.L_x_83) ;  /* 0xfffffffc00f08947 */ /* 0x004fea000383ffff */
[----:B------:R-:W-:Y:S05]  /*6520*/  BRA `(.L_x_15) ;  /* 0xffffffa400187947 */ /* 0x000fea000383ffff */
.L_x_24:
[----:B------:R-:W-:-:S07]  /*6530*/  MOV R4, R5 ;  /* 0x0000000500047202 */ /* 0x000fce0000000f00 */
.L_x_84:
[----:B-1----:R1:W2:Y:S02]  /*6540*/  SYNCS.PHASECHK.TRANS64.TRYWAIT P0, [R2+URZ+0x33400], R5 ;  /* 0x03340005020075a7 */ /* 0x0022a400080011ff */
[----:B--2---:R-:W-:Y:S05]  /*6550*/  @!P0 NANOSLEEP.SYNCS 0x989680 ;  /* 0x009896800000895d */ /* 0x004fea0003900000 */
[----:B------:R-:W2:Y:S02]  /*6560*/  @!P0 SYNCS.PHASECHK.TRANS64 P0, [R2+URZ+0x33400], R5 ;  /* 0x03340005020085a7 */ /* 0x000ea400080010ff */
[----:B--2---:R-:W-:Y:S05]  /*6570*/  @!P0 BRA `(.L_x_84) ;  /* 0xfffffffc00f08947 */ /* 0x004fea000383ffff */
[----:B------:R-:W-:Y:S05]  /*6580*/  BRA `(.L_x_85) ;  /* 0xffffffa800507947 */ /* 0x000fea000383ffff */
.L_x_29:
[----:B------:R-:W-:Y:S02]  /*6590*/  MOV R10, UR10 ;  /* 0x0000000a000a7c02 */ /* 0x000fe40008000f00 */
[----:B------:R-:W-:Y:S02]  /*65a0*/  MOV R11, UR10 ;  /* 0x0000000a000b7c02 */ /* 0x000fe40008000f00 */
[----:B------:R-:W-:-:S07]  /*65b0*/  MOV R3, UR8 ;  /* 0x0000000800037c02 */ /* 0x000fce0008000f00 */
.L_x_86:
[----:B-1----:R1:W2:Y:S02]  /*65c0*/  SYNCS.PHASECHK.TRANS64.TRYWAIT P1, [R3+URZ+0x334a0], R11 ;  /* 0x0334a00b030075a7 */ /* 0x0022a400080211ff */
[----:B--2---:R-:W-:Y:S05]  /*65d0*/  @!P1 NANOSLEEP.SYNCS 0x989680 ;  /* 0x009896800000995d */ /* 0x004fea0003900000 */
[----:B------:R-:W2:Y:S02]  /*65e0*/  @!P1 SYNCS.PHASECHK.TRANS64 P1, [R3+URZ+0x334a0], R11 ;  /* 0x0334a00b030095a7 */ /* 0x000ea400080210ff */
[----:B--2---:R-:W-:Y:S05]  /*65f0*/  @!P1 BRA `(.L_x_86) ;  /* 0xfffffffc00f09947 */ /* 0x004fea000383ffff */
[----:B------:R-:W-:Y:S05]  /*6600*/  BRA `(.L_x_87) ;  /* 0xffffffac00f07947 */ /* 0x000fea000383ffff */
.L_x_30:
[----:B------:R-:W-:Y:S02]  /*6610*/  MOV R5, UR14 ;  /* 0x0000000e00057c02 */ /* 0x000fe40008000f00 */
[----:B------:R-:W-:Y:S07]  /*6620*/  MOV R10, R11 ;  /* 0x0000000b000a7202 */ /* 0x000fee0000000f00 */
.L_x_88:
[----:B-1----:R1:W2:Y:S02]  /*6630*/  SYNCS.PHASECHK.TRANS64.TRYWAIT P1, [R5+URZ+0x33460], R11 ;  /* 0x0334600b050075a7 */ /* 0x0022a400080211ff */
[----:B--2---:R-:W-:Y:S05]  /*6640*/  @!P1 NANOSLEEP.SYNCS 0x989680 ;  /* 0x009896800000995d */ /* 0x004fea0003900000 */
[----:B------:R-:W2:Y:S02]  /*6650*/  @!P1 SYNCS.PHASECHK.TRANS64 P1, [R5+URZ+0x33460], R11 ;  /* 0x0334600b050095a7 */ /* 0x000ea400080210ff */
[----:B--2---:R-:W-:Y:S05]  /*6660*/  @!P1 BRA `(.L_x_88) ;  /* 0xfffffffc00f09947 */ /* 0x004fea000383ffff */
[----:B------:R-:W-:Y:S05]  /*6670*/  BRA `(.L_x_89) ;  /* 0xffffffac00fc7947 */ /* 0x000fea000383ffff */
.L_x_32:
[----:B------:R-:W-:Y:S02]  /*6680*/  MOV R3, UR10 ;  /* 0x0000000a00037c02 */ /* 0x000fe40008000f00 */
[----:B------:R-:W-:Y:S07]  /*6690*/  MOV R12, R13 ;  /* 0x0000000d000c7202 */ /* 0x000fee0000000f00 */
.L_x_90:
[----:B-1----:R1:W2:Y:S02]  /*66a0*/  SYNCS.PHASECHK.TRANS64.TRYWAIT P1, [R3+URZ+0x33460], R13 ;  /* 0x0334600d030075a7 */ /* 0x0022a400080211ff */
[----:B--2---:R-:W-:Y:S05]  /*66b0*/  @!P1 NANOSLEEP.SYNCS 0x989680 ;  /* 0x009896800000995d */ /* 0x004fea0003900000 */
[----:B------:R-:W2:Y:S02]  /*66c0*/  @!P1 SYNCS.PHASECHK.TRANS64 P1, [R3+URZ+0x33460], R13 ;  /* 0x0334600d030095a7 */ /* 0x000ea400080210ff */
[----:B--2---:R-:W-:Y:S05]  /*66d0*/  @!P1 BRA `(.L_x_90) ;  /* 0xfffffffc00f09947 */ /* 0x004fea000383ffff */
[----:B------:R-:W-:Y:S05]  /*66e0*/  BRA `(.L_x_91) ;  /* 0xffffffb000d87947 */ /* 0x000fea000383ffff */
.L_x_37:
[----:B------:R-:W-:Y:S07]  /*66f0*/  MOV R16, R17 ;  /* 0x0000001100107202 */ /* 0x000fee0000000f00 */
.L_x_92:
[----:B-1----:R1:W2:Y:S02]  /*6700*/  SYNCS.PHASECHK.TRANS64.TRYWAIT P0, [R26+URZ+0x30], R17 ;  /* 0x000030111a0075a7 */ /* 0x0022a400080011ff */
[----:B--2---:R-:W-:Y:S05]  /*6710*/  @!P0 NANOSLEEP.SYNCS 0x989680 ;  /* 0x009896800000895d */ /* 0x004fea0003900000 */
[----:B------:R-:W2:Y:S02]  /*6720*/  @!P0 SYNCS.PHASECHK.TRANS64 P0, [R26+URZ+0x30], R17 ;  /* 0x000030111a0085a7 */ /* 0x000ea400080010ff */
[----:B--2---:R-:W-:Y:S05]  /*6730*/  @!P0 BRA `(.L_x_92) ;  /* 0xfffffffc00f08947 */ /* 0x004fea000383ffff */
[----:B------:R-:W-:Y:S05]  /*6740*/  BRA `(.L_x_93) ;  /* 0xffffffb8009c7947 */ /* 0x000fea000383ffff */
.L_x_38:
[----:B------:R-:W-:Y:S07]  /*6750*/  MOV R26, R27 ;  /* 0x0000001b001a7202 */ /* 0x000fee0000000f00 */
.L_x_94:
[----:B-1----:R1:W2:Y:S02]  /*6760*/  SYNCS.PHASECHK.TRANS64.TRYWAIT P1, [R28+URZ+0x30], R27 ;  /* 0x0000301b1c0075a7 */ /* 0x0022a400080211ff */
[----:B--2---:R-:W-:Y:S05]  /*6770*/  @!P1 NANOSLEEP.SYNCS 0x989680 ;  /* 0x009896800000995d */ /* 0x004fea0003900000 */
[----:B------:R-:W2:Y:S02]  /*6780*/  @!P1 SYNCS.PHASECHK.TRANS64 P1, [R28+URZ+0x30], R27 ;  /* 0x0000301b1c0095a7 */ /* 0x000ea400080210ff */
[----:B--2---:R-:W-:Y:S05]  /*6790*/  @!P1 BRA `(.L_x_94) ;  /* 0xfffffffc00f09947 */ /* 0x004fea000383ffff */
[----:B------:R-:W-:Y:S05]  /*67a0*/  BRA `(.L_x_95) ;  /* 0xffffffbc00747947 */ /* 0x000fea000383ffff */
.L_x_39:
[-C--:B------:R-:W-:Y:S02]  /*67b0*/  MOV R30, R27.reuse ;  /* 0x0000001b001e7202 */ /* 0x080fe40000000f00 */
[----:B------:R-:W-:Y:S07]  /*67c0*/  MOV R31, R27 ;  /* 0x0000001b001f7202 */ /* 0x000fee0000000f00 */
.L_x_96:
[----:B-1----:R1:W2:Y:S02]  /*67d0*/  SYNCS.PHASECHK.TRANS64.TRYWAIT P1, [R26+URZ+0x30], R31 ;  /* 0x0000301f1a0075a7 */ /* 0x0022a400080211ff */
[----:B--2---:R-:W-:Y:S05]  /*67e0*/  @!P1 NANOSLEEP.SYNCS 0x989680 ;  /* 0x009896800000995d */ /* 0x004fea0003900000 */
[----:B------:R-:W2:Y:S02]  /*67f0*/  @!P1 SYNCS.PHASECHK.TRANS64 P1, [R26+URZ+0x30], R31 ;  /* 0x0000301f1a0095a7 */ /* 0x000ea400080210ff */
[----:B--2---:R-:W-:Y:S05]  /*6800*/  @!P1 BRA `(.L_x_96) ;  /* 0xfffffffc00f09947 */ /* 0x004fea000383ffff */
[----:B------:R-:W-:Y:S05]  /*6810*/  BRA `(.L_x_97) ;  /* 0xffffffbc00dc7947 */ /* 0x000fea000383ffff */
.L_x_40:
[----:B-1----:R-:W-:Y:S07]  /*6820*/  MOV R26, R27 ;  /* 0x0000001b001a7202 */ /* 0x002fee0000000f00 */
.L_x_98:
[----:B-1----:R1:W2:Y:S02]  /*6830*/  SYNCS.PHASECHK.TRANS64.TRYWAIT P1, [R28+URZ+0x30], R27 ;  /* 0x0000301b1c0075a7 */ /* 0x0022a400080211ff */
[----:B--2---:R-:W-:Y:S05]  /*6840*/  @!P1 NANOSLEEP.SYNCS 0x989680 ;  /* 0x009896800000995d */ /* 0x004fea0003900000 */
[----:B------:R-:W2:Y:S02]  /*6850*/  @!P1 SYNCS.PHASECHK.TRANS64 P1, [R28+URZ+0x30], R27 ;  /* 0x0000301b1c0095a7 */ /* 0x000ea400080210ff */
[----:B--2---:R-:W-:Y:S05]  /*6860*/  @!P1 BRA `(.L_x_98) ;  /* 0xfffffffc00f09947 */ /* 0x004fea000383ffff */
[----:B------:R-:W-:Y:S05]  /*6870*/  BRA `(.L_x_99) ;  /* 0xffffffc000447947 */ /* 0x000fea000383ffff */
.L_x_41:
[-C--:B------:R-:W-:Y:S02]  /*6880*/  MOV R30, R27.reuse ;  /* 0x0000001b001e7202 */ /* 0x080fe40000000f00 */
[----:B------:R-:W-:Y:S07]  /*6890*/  MOV R31, R27 ;  /* 0x0000001b001f7202 */ /* 0x000fee0000000f00 */
.L_x_100:
[----:B-1----:R1:W2:Y:S02]  /*68a0*/  SYNCS.PHASECHK.TRANS64.TRYWAIT P1, [R26+URZ+0x30], R31 ;  /* 0x0000301f1a0075a7 */ /* 0x0022a400080211ff */
[----:B--2---:R-:W-:Y:S05]  /*68b0*/  @!P1 NANOSLEEP.SYNCS 0x989680 ;  /* 0x009896800000995d */ /* 0x004fea0003900000 */
[----:B------:R-:W2:Y:S02]  /*68c0*/  @!P1 SYNCS.PHASECHK.TRANS64 P1, [R26+URZ+0x30], R31 ;  /* 0x0000301f1a0095a7 */ /* 0x000ea400080210ff */
[----:B--2---:R-:W-:Y:S05]  /*68d0*/  @!P1 BRA `(.L_x_100) ;  /* 0xfffffffc00f09947 */ /* 0x004fea000383ffff */
[----:B------:R-:W-:Y:S05]  /*68e0*/  BRA `(.L_x_101) ;  /* 0xffffffc000a47947 */ /* 0x000fea000383ffff */
.L_x_42:
[----:B-1----:R-:W-:Y:S07]  /*68f0*/  MOV R26, R27 ;  /* 0x0000001b001a7202 */ /* 0x002fee0000000f00 */
.L_x_102:
[----:B-1----:R1:W2:Y:S02]  /*6900*/  SYNCS.PHASECHK.TRANS64.TRYWAIT P1, [R28+URZ+0x30], R27 ;  /* 0x0000301b1c0075a7 */ /* 0x0022a400080211ff */
[----:B--2---:R-:W-:Y:S05]  /*6910*/  @!P1 NANOSLEEP.SYNCS 0x989680 ;  /* 0x009896800000995d */ /* 0x004fea0003900000 */
[----:B------:R-:W2:Y:S02]  /*6920*/  @!P1 SYNCS.PHASECHK.TRANS64 P1, [R28+URZ+0x30], R27 ;  /* 0x0000301b1c0095a7 */ /* 0x000ea400080210ff */
[----:B--2---:R-:W-:Y:S05]  /*6930*/  @!P1 BRA `(.L_x_102) ;  /* 0xfffffffc00f09947 */ /* 0x004fea000383ffff */
[----:B------:R-:W-:Y:S05]  /*6940*/  BRA `(.L_x_103) ;  /* 0xffffffc400587947 */ /* 0x000fea000383ffff */
.L_x_43:
[-C--:B------:R-:W-:Y:S02]  /*6950*/  MOV R30, R27.reuse ;  /* 0x0000001b001e7202 */ /* 0x080fe40000000f00 */
[----:B------:R-:W-:Y:S07]  /*6960*/  MOV R31, R27 ;  /* 0x0000001b001f7202 */ /* 0x000fee0000000f00 */
.L_x_104:
[----:B-1----:R1:W2:Y:S02]  /*6970*/  SYNCS.PHASECHK.TRANS64.TRYWAIT P1, [R26+URZ+0x30], R31 ;  /* 0x0000301f1a0075a7 */ /* 0x0022a400080211ff */
[----:B--2---:R-:W-:Y:S05]  /*6980*/  @!P1 NANOSLEEP.SYNCS 0x989680 ;  /* 0x009896800000995d */ /* 0x004fea0003900000 */
[----:B------:R-:W2:Y:S02]  /*6990*/  @!P1 SYNCS.PHASECHK.TRANS64 P1, [R26+URZ+0x30], R31 ;  /* 0x0000301f1a0095a7 */ /* 0x000ea400080210ff */
[----:B--2---:R-:W-:Y:S05]  /*69a0*/  @!P1 BRA `(.L_x_104) ;  /* 0xfffffffc00f09947 */ /* 0x004fea000383ffff */
[----:B------:R-:W-:Y:S05]  /*69b0*/  BRA `(.L_x_105) ;  /* 0xffffffc400bc7947 */ /* 0x000fea000383ffff */
.L_x_44:
[----:B-1----:R-:W-:Y:S07]  /*69c0*/  MOV R26, R27 ;  /* 0x0000001b001a7202 */ /* 0x002fee0000000f00 */
.L_x_106:
[----:B-1----:R1:W2:Y:S02]  /*69d0*/  SYNCS.PHASECHK.TRANS64.TRYWAIT P1, [R28+URZ+0x30], R27 ;  /* 0x0000301b1c0075a7 */ /* 0x0022a400080211ff */
[----:B--2---:R-:W-:Y:S05]  /*69e0*/  @!P1 NANOSLEEP.SYNCS 0x989680 ;  /* 0x009896800000995d */ /* 0x004fea0003900000 */
[----:B------:R-:W2:Y:S02]  /*69f0*/  @!P1 SYNCS.PHASECHK.TRANS64 P1, [R28+URZ+0x30], R27 ;  /* 0x0000301b1c0095a7 */ /* 0x000ea400080210ff */
[----:B--2---:R-:W-:Y:S05]  /*6a00*/  @!P1 BRA `(.L_x_106) ;  /* 0xfffffffc00f09947 */ /* 0x004fea000383ffff */
[----:B------:R-:W-:Y:S05]  /*6a10*/  BRA `(.L_x_107) ;  /* 0xffffffc800247947 */ /* 0x000fea000383ffff */
.L_x_45:
[-C--:B------:R-:W-:Y:S02]  /*6a20*/  MOV R30, R27.reuse ;  /* 0x0000001b001e7202 */ /* 0x080fe40000000f00 */
[----:B------:R-:W-:Y:S07]  /*6a30*/  MOV R31, R27 ;  /* 0x0000001b001f7202 */ /* 0x000fee0000000f00 */
.L_x_108:
[----:B-1----:R1:W2:Y:S02]  /*6a40*/  SYNCS.PHASECHK.TRANS64.TRYWAIT P1, [R26+URZ+0x30], R31 ;  /* 0x0000301f1a0075a7 */ /* 0x0022a400080211ff */
[----:B--2---:R-:W-:Y:S05]  /*6a50*/  @!P1 NANOSLEEP.SYNCS 0x989680 ;  /* 0x009896800000995d */ /* 0x004fea0003900000 */
[----:B------:R-:W2:Y:S02]  /*6a60*/  @!P1 SYNCS.PHASECHK.TRANS64 P1, [R26+URZ+0x30], R31 ;  /* 0x0000301f1a0095a7 */ /* 0x000ea400080210ff */
[----:B--2---:R-:W-:Y:S05]  /*6a70*/  @!P1 BRA `(.L_x_108) ;  /* 0xfffffffc00f09947 */ /* 0x004fea000383ffff */
[----:B------:R-:W-:Y:S05]  /*6a80*/  BRA `(.L_x_109) ;  /* 0xffffffc800847947 */ /* 0x000fea000383ffff */
.L_x_46:
[----:B-1----:R-:W-:Y:S07]  /*6a90*/  MOV R26, R27 ;  /* 0x0000001b001a7202 */ /* 0x002fee0000000f00 */
.L_x_110:
[----:B-1----:R1:W2:Y:S02]  /*6aa0*/  SYNCS.PHASECHK.TRANS64.TRYWAIT P1, [R28+URZ+0x30], R27 ;  /* 0x0000301b1c0075a7 */ /* 0x0022a400080211ff */
[----:B--2---:R-:W-:Y:S05]  /*6ab0*/  @!P1 NANOSLEEP.SYNCS 0x989680 ;  /* 0x009896800000995d */ /* 0x004fea0003900000 */
[----:B------:R-:W2:Y:S02]  /*6ac0*/  @!P1 SYNCS.PHASECHK.TRANS64 P1, [R28+URZ+0x30], R27 ;  /* 0x0000301b1c0095a7 */ /* 0x000ea400080210ff */
[----:B--2---:R-:W-:Y:S05]  /*6ad0*/  @!P1 BRA `(.L_x_110) ;  /* 0xfffffffc00f09947 */ /* 0x004fea000383ffff */
[----:B------:R-:W-:Y:S05]  /*6ae0*/  BRA `(.L_x_111) ;  /* 0xffffffcc00387947 */ /* 0x000fea000383ffff */
.L_x_47:
[-C--:B------:R-:W-:Y:S02]  /*6af0*/  MOV R30, R27.reuse ;  /* 0x0000001b001e7202 */ /* 0x080fe40000000f00 */
[----:B------:R-:W-:Y:S07]  /*6b00*/  MOV R31, R27 ;  /* 0x0000001b001f7202 */ /* 0x000fee0000000f00 */
.L_x_112:
[----:B-1----:R1:W2:Y:S02]  /*6b10*/  SYNCS.PHASECHK.TRANS64.TRYWAIT P1, [R26+URZ+0x30], R31 ;  /* 0x0000301f1a0075a7 */ /* 0x0022a400080211ff */
[----:B--2---:R-:W-:Y:S05]  /*6b20*/  @!P1 NANOSLEEP.SYNCS 0x989680 ;  /* 0x009896800000995d */ /* 0x004fea0003900000 */
[----:B------:R-:W2:Y:S02]  /*6b30*/  @!P1 SYNCS.PHASECHK.TRANS64 P1, [R26+URZ+0x30], R31 ;  /* 0x0000301f1a0095a7 */ /* 0x000ea400080210ff */
[----:B--2---:R-:W-:Y:S05]  /*6b40*/  @!P1 BRA `(.L_x_112) ;  /* 0xfffffffc00f09947 */ /* 0x004fea000383ffff */
[----:B------:R-:W-:Y:S05]  /*6b50*/  BRA `(.L_x_113) ;  /* 0xffffffcc009c7947 */ /* 0x000fea000383ffff */
.L_x_48:
[----:B-1----:R-:W-:Y:S07]  /*6b60*/  MOV R26, R27 ;  /* 0x0000001b001a7202 */ /* 0x002fee0000000f00 */
.L_x_114:
[----:B-1----:R1:W2:Y:S02]  /*6b70*/  SYNCS.PHASECHK.TRANS64.TRYWAIT P1, [R28+URZ+0x30], R27 ;  /* 0x0000301b1c0075a7 */ /* 0x0022a400080211ff */
[----:B--2---:R-:W-:Y:S05]  /*6b80*/  @!P1 NANOSLEEP.SYNCS 0x989680 ;  /* 0x009896800000995d */ /* 0x004fea0003900000 */
[----:B------:R-:W2:Y:S02]  /*6b90*/  @!P1 SYNCS.PHASECHK.TRANS64 P1, [R28+URZ+0x30], R27 ;  /* 0x0000301b1c0095a7 */ /* 0x000ea400080210ff */
[----:B--2---:R-:W-:Y:S05]  /*6ba0*/  @!P1 BRA `(.L_x_114) ;  /* 0xfffffffc00f09947 */ /* 0x004fea000383ffff */
[----:B------:R-:W-:Y:S05]  /*6bb0*/  BRA `(.L_x_115) ;  /* 0xffffffd000047947 */ /* 0x000fea000383ffff */
.L_x_49:
[-C--:B------:R-:W-:Y:S02]  /*6bc0*/  MOV R30, R27.reuse ;  /* 0x0000001b001e7202 */ /* 0x080fe40000000f00 */
[----:B------:R-:W-:Y:S07]  /*6bd0*/  MOV R31, R27 ;  /* 0x0000001b001f7202 */ /* 0x000fee0000000f00 */
.L_x_116:
[----:B-1----:R1:W2:Y:S02]  /*6be0*/  SYNCS.PHASECHK.TRANS64.TRYWAIT P1, [R26+URZ+0x30], R31 ;  /* 0x0000301f1a0075a7 */ /* 0x0022a400080211ff */
[----:B--2---:R-:W-:Y:S05]  /*6bf0*/  @!P1 NANOSLEEP.SYNCS 0x989680 ;  /* 0x009896800000995d */ /* 0x004fea0003900000 */
[----:B------:R-:W2:Y:S02]  /*6c00*/  @!P1 SYNCS.PHASECHK.TRANS64 P1, [R26+URZ+0x30], R31 ;  /* 0x0000301f1a0095a7 */ /* 0x000ea400080210ff */
[----:B--2---:R-:W-:Y:S05]  /*6c10*/  @!P1 BRA `(.L_x_116) ;  /* 0xfffffffc00f09947 */ /* 0x004fea000383ffff */
[----:B------:R-:W-:Y:S05]  /*6c20*/  BRA `(.L_x_117) ;  /* 0xffffffd000687947 */ /* 0x000fea000383ffff */
.L_x_50:
[-C--:B------:R-:W-:Y:S02]  /*6c30*/  MOV R24, R9.reuse ;  /* 0x0000000900187202 */ /* 0x080fe40000000f00 */
[----:B------:R-:W-:Y:S07]  /*6c40*/  MOV R25, R9 ;  /* 0x0000000900197202 */ /* 0x000fee0000000f00 */
.L_x_118:
[----:B--2---:R2:W3:Y:S02]  /*6c50*/  SYNCS.PHASECHK.TRANS64.TRYWAIT P1, [R22+URZ+0x30], R25 ;  /* 0x00003019160075a7 */ /* 0x0044e400080211ff */
[----:B---3--:R-:W-:Y:S05]  /*6c60*/  @!P1 NANOSLEEP.SYNCS 0x989680 ;  /* 0x009896800000995d */ /* 0x008fea0003900000 */
[----:B------:R-:W3:Y:S02]  /*6c70*/  @!P1 SYNCS.PHASECHK.TRANS64 P1, [R22+URZ+0x30], R25 ;  /* 0x00003019160095a7 */ /* 0x000ee400080210ff */
[----:B---3--:R-:W-:Y:S05]  /*6c80*/  @!P1 BRA `(.L_x_118) ;  /* 0xfffffffc00f09947 */ /* 0x008fea000383ffff */
[----:B------:R-:W-:Y:S05]  /*6c90*/  BRA `(.L_x_119) ;  /* 0xffffffd400147947 */ /* 0x000fea000383ffff */
.L_x_51:
[-C--:B------:R-:W-:Y:S02]  /*6ca0*/  MOV R4, R7.reuse ;  /* 0x0000000700047202 */ /* 0x080fe40000000f00 */
[----:B------:R-:W-:Y:S07]  /*6cb0*/  MOV R5, R7 ;  /* 0x0000000700057202 */ /* 0x000fee0000000f00 */
.L_x_120:
[----:B-1----:R1:W3:Y:S02]  /*6cc0*/  SYNCS.PHASECHK.TRANS64.TRYWAIT P1, [R24+URZ+0x30], R5 ;  /* 0x00003005180075a7 */ /* 0x0022e400080211ff */
[----:B---3--:R-:W-:Y:S05]  /*6cd0*/  @!P1 NANOSLEEP.SYNCS 0x989680 ;  /* 0x009896800000995d */ /* 0x008fea0003900000 */
[----:B------:R-:W3:Y:S02]  /*6ce0*/  @!P1 SYNCS.PHASECHK.TRANS64 P1, [R24+URZ+0x30], R5 ;  /* 0x00003005180095a7 */ /* 0x000ee400080210ff */
[----:B---3--:R-:W-:Y:S05]  /*6cf0*/  @!P1 BRA `(.L_x_120) ;  /* 0xfffffffc00f09947 */ /* 0x008fea000383ffff */
[----:B------:R-:W-:Y:S05]  /*6d00*/  BRA `(.L_x_121) ;  /* 0xffffffd400787947 */ /* 0x000fea000383ffff */
.L_x_52:
[-C--:B------:R-:W-:Y:S02]  /*6d10*/  MOV R22, R5.reuse ;  /* 0x0000000500167202 */ /* 0x080fe40000000f00 */
[----:B------:R-:W-:Y:S07]  /*6d20*/  MOV R23, R5 ;  /* 0x0000000500177202 */ /* 0x000fee0000000f00 */
.L_x_122:
[----:B-1----:R1:W2:Y:S02]  /*6d30*/  SYNCS.PHASECHK.TRANS64.TRYWAIT P0, [R4+URZ+0x30], R23 ;  /* 0x00003017040075a7 */ /* 0x0022a400080011ff */
[----:B--2---:R-:W-:Y:S05]  /*6d40*/  @!P0 NANOSLEEP.SYNCS 0x989680 ;  /* 0x009896800000895d */ /* 0x004fea0003900000 */
[----:B------:R-:W2:Y:S02]  /*6d50*/  @!P0 SYNCS.PHASECHK.TRANS64 P0, [R4+URZ+0x30], R23 ;  /* 0x00003017040085a7 */ /* 0x000ea400080010ff */
[----:B--2---:R-:W-:Y:S05]  /*6d60*/  @!P0 BRA `(.L_x_122) ;  /* 0xfffffffc00f08947 */ /* 0x004fea000383ffff */
[----:B------:R-:W-:Y:S05]  /*6d70*/  BRA `(.L_x_123) ;  /* 0xffffffd400cc7947 */ /* 0x000fea000383ffff */
.L_x_56:
[----:B------:R-:W-:-:S07]  /*6d80*/  MOV R5, R4 ;  /* 0x0000000400057202 */ /* 0x000fce0000000f00 */
.L_x_124:
[----:B-1----:R1:W2:Y:S02]  /*6d90*/  SYNCS.PHASECHK.TRANS64.TRYWAIT P2, [R3+URZ+0x33490], R5 ;  /* 0x03349005030075a7 */ /* 0x0022a400080411ff */
[----:B--2---:R-:W-:Y:S05]  /*6da0*/  @!P2 NANOSLEEP.SYNCS 0x989680 ;  /* 0x009896800000a95d */ /* 0x004fea0003900000 */
[----:B------:R-:W2:Y:S02]  /*6db0*/  @!P2 SYNCS.PHASECHK.TRANS64 P2, [R3+URZ+0x33490], R5 ;  /* 0x033490050300a5a7 */ /* 0x000ea400080410ff */
[----:B--2---:R-:W-:Y:S05]  /*6dc0*/  @!P2 BRA `(.L_x_124) ;  /* 0xfffffffc00f0a947 */ /* 0x004fea000383ffff */
[----:B------:R-:W-:Y:S05]  /*6dd0*/  BRA `(.L_x_125) ;  /* 0xffffffd800f47947 */ /* 0x000fea000383ffff */
        .weak           $__internal_0_$__cuda_sm10x_tcgen05_guardrail_trap_col_being_dealloced_not_returned_by_alloc
        .type           $__internal_0_$__cuda_sm10x_tcgen05_guardrail_trap_col_being_dealloced_not_returned_by_alloc,@function
        .size           $__internal_0_$__cuda_sm10x_tcgen05_guardrail_trap_col_being_dealloced_not_returned_by_alloc,($__internal_1_$__cuda_sm10x_tcgen05_guardrail_trap_phase_invalid_during_alloc - $__internal_0_$__cuda_sm10x_tcgen05_guardrail_trap_col_being_dealloced_not_returned_by_alloc)
$__internal_0_$__cuda_sm10x_tcgen05_guardrail_trap_col_being_dealloced_not_returned_by_alloc:
[----:B------:R-:W-:Y:S05]  /*6de0*/  BPT.TRAP 0x1 ;  /* 0x000000040000795c */ /* 0x000fea0000300000 */
[----:B------:R-:W-:-:S04]  /*6df0*/  HFMA2 R3, -RZ, RZ, 0, 0 ;  /* 0x00000000ff037431 */ /* 0x000fc800000001ff */
[----:B------:R-:W-:Y:S05]  /*6e00*/  RET.REL.NODEC R2 `(_ZN9deep_gemm24sm100_fp8_gemm_1d1d_implILN4cute4UMMA5MajorE0ELS3_0ELj0ELj7168ELj2048ELj128ELj224ELj128ELj1ELj128ELj128ELj64ELj6ELj128ELj128ELj2ELb0ELj150ELNS_8GemmTypeE0ELb0EN7cutlass10bfloat16_tENS_16EpilogueIdentityEEEvPijjj14CUtensorMap_stS9_S9_S9_S9_) ;  /* 0xffffff90027c7950 */ /* 0x000fea0003c3ffff */
        .weak           $__internal_1_$__cuda_sm10x_tcgen05_guardrail_trap_phase_invalid_during_alloc
        .type           $__internal_1_$__cuda_sm10x_tcgen05_guardrail_trap_phase_invalid_during_alloc,@function
        .size           $__internal_1_$__cuda_sm10x_tcgen05_guardrail_trap_phase_invalid_during_alloc,($__internal_2_$__cuda_sm10x_tcgen05_guardrail_trap_unallocated_columns_being_dealloced - $__internal_1_$__cuda_sm10x_tcgen05_guardrail_trap_phase_invalid_during_alloc)
$__internal_1_$__cuda_sm10x_tcgen05_guardrail_trap_phase_invalid_during_alloc:
[----:B------:R-:W-:Y:S05]  /*6e10*/  BPT.TRAP 0x1 ;  /* 0x000000040000795c */ /* 0x000fea0000300000 */
[----:B------:R-:W-:-:S04]  /*6e20*/  MOV R3, 0x0 ;  /* 0x0000000000037802 */ /* 0x000fc80000000f00 */
[----:B------:R-:W-:Y:S05]  /*6e30*/  RET.REL.NODEC R2 `(_ZN9deep_gemm24sm100_fp8_gemm_1d1d_implILN4cute4UMMA5MajorE0ELS3_0ELj0ELj7168ELj2048ELj128ELj224ELj128ELj1ELj128ELj128ELj64ELj6ELj128ELj128ELj2ELb0ELj150ELNS_8GemmTypeE0ELb0EN7cutlass10bfloat16_tENS_16EpilogueIdentityEEEvPijjj14CUtensorMap_stS9_S9_S9_S9_) ;  /* 0xffffff9002707950 */ /* 0x000fea0003c3ffff */
        .weak           $__internal_2_$__cuda_sm10x_tcgen05_guardrail_trap_unallocated_columns_being_dealloced
        .type           $__internal_2_$__cuda_sm10x_tcgen05_guardrail_trap_unallocated_columns_being_dealloced,@function
        .size           $__internal_2_$__cuda_sm10x_tcgen05_guardrail_trap_unallocated_columns_being_dealloced,($__internal_3_$__cuda_sm20_div_u16 - $__internal_2_$__cuda_sm10x_tcgen05_guardrail_trap_unallocated_columns_being_dealloced)
$__internal_2_$__cuda_sm10x_tcgen05_guardrail_trap_unallocated_columns_being_dealloced:
[----:B------:R-:W-:Y:S05]  /*6e40*/  BPT.TRAP 0x1 ;  /* 0x000000040000795c */ /* 0x000fea0000300000 */
[----:B------:R-:W-:-:S04]  /*6e50*/  HFMA2 R3, -RZ, RZ, 0, 0 ;  /* 0x00000000ff037431 */ /* 0x000fc800000001ff */
[----:B------:R-:W-:Y:S05]  /*6e60*/  RET.REL.NODEC R2 `(_ZN9deep_gemm24sm100_fp8_gemm_1d1d_implILN4cute4UMMA5MajorE0ELS3_0ELj0ELj7168ELj2048ELj128ELj224ELj128ELj1ELj128ELj128ELj64ELj6ELj128ELj128ELj2ELb0ELj150ELNS_8GemmTypeE0ELb0EN7cutlass10bfloat16_tENS_16EpilogueIdentityEEEvPijjj14CUtensorMap_stS9_S9_S9_S9_) ;  /* 0xffffff9002647950 */ /* 0x000fea0003c3ffff */
        .weak           $__internal_3_$__cuda_sm20_div_u16
        .type           $__internal_3_$__cuda_sm20_div_u16,@function
        .size           $__internal_3_$__cuda_sm20_div_u16,(.L_x_130 - $__internal_3_$__cuda_sm20_div_u16)
$__internal_3_$__cuda_sm20_div_u16:
[----:B------:R-:W1:Y:S01]  /*6e70*/  I2F.U16 R5, R39 ;  /* 0x0000002700057306 */ /* 0x000e620000101000 */
[----:B------:R-:W-:-:S07]  /*6e80*/  IMAD.MOV.U32 R0, RZ, RZ, 0x4b800000 ;  /* 0x4b800000ff007424 */ /* 0x000fce00078e00ff */
[----:B------:R-:W-:Y:S01]  /*6e90*/  I2F.U16.RZ R9, R34 ;  /* 0x0000002200097306 */ /* 0x000fe2000010d000 */
[C---:B-1----:R-:W-:Y:S02]  /*6ea0*/  FSETP.GEU.AND P1, PT, |R5|.reuse, 1.175494350822287508e-38, PT ;  /* 0x008000000500780b */ /* 0x042fe40003f2e200 */
[----:B------:R-:W-:Y:S02]  /*6eb0*/  FSETP.GT.AND P2, PT, |R5|, 8.50705917302346158658e+37, PT ;  /* 0x7e8000000500780b */ /* 0x000fe40003f44200 */
[----:B------:R-:W-:Y:S02]  /*6ec0*/  FSEL R0, R0, 1, !P1 ;  /* 0x3f80000000007808 */ /* 0x000fe40004800000 */
[----:B------:R-:W-:Y:S02]  /*6ed0*/  ISETP.NE.U32.AND P1, PT, R39, RZ, PT ;  /* 0x000000ff2700720c */ /* 0x000fe40003f25070 */
[----:B------:R-:W-:-:S05]  /*6ee0*/  FSEL R0, R0, 0.25, !P2 ;  /* 0x3e80000000007808 */ /* 0x000fca0005000000 */
[----:B------:R-:W-:-:S06]  /*6ef0*/  FMUL R5, R5, R0 ;  /* 0x0000000005057220 */ /* 0x000fcc0000400000 */
[----:B------:R-:W1:Y:S02]  /*6f00*/  MUFU.RCP R5, R5 ;  /* 0x0000000500057308 */ /* 0x000e640000001000 */
[----:B-1----:R-:W-:Y:S01]  /*6f10*/  FMUL R0, R0, R5 ;  /* 0x0000000500007220 */ /* 0x002fe20000400000 */
[----:B------:R-:W-:-:S03]  /*6f20*/  IMAD.MOV.U32 R5, RZ, RZ, 0x0 ;  /* 0x00000000ff057424 */ /* 0x000fc600078e00ff */
[----:B------:R-:W-:-:S04]  /*6f30*/  VIADD R0, R0, 0x2 ;  /* 0x0000000200007836 */ /* 0x000fc80000000000 */
[----:B------:R-:W-:-:S04]  /*6f40*/  FMUL.RZ R9, R9, R0 ;  /* 0x0000000009097220 */ /* 0x000fc8000040c000 */
[----:B------:R-:W1:Y:S02]  /*6f50*/  F2I.U32.TRUNC.NTZ R0, R9 ;  /* 0x0000000900007305 */ /* 0x000e64000020f000 */
[----:B-1----:R-:W-:Y:S02]  /*6f60*/  LOP3.LUT R0, R0, 0xffff, RZ, 0xc0, !PT ;  /* 0x0000ffff00007812 */ /* 0x002fe400078ec0ff */
[----:B------:R-:W-:Y:S01]  /*6f70*/  @!P1 MOV R0, 0xffffffff ;  /* 0xffffffff00009802 */ /* 0x000fe20000000f00 */
[----:B------:R-:W-:Y:S06]  /*6f80*/  RET.REL.NODEC R4 `(_ZN9deep_gemm24sm100_fp8_gemm_1d1d_implILN4cute4UMMA5MajorE0ELS3_0ELj0ELj7168ELj2048ELj128ELj224ELj128ELj1ELj128ELj128ELj64ELj6ELj128ELj128ELj2ELb0ELj150ELNS_8GemmTypeE0ELb0EN7cutlass10bfloat16_tENS_16EpilogueIdentityEEEvPijjj14CUtensorMap_stS9_S9_S9_S9_) ;  /* 0xffffff90041c7950 */ /* 0x000fec0003c3ffff */
.L_x_126:
[----:B------:R-:W-:-:S00]  /*6f90*/  BRA `(.L_x_126) ;  /* 0xfffffffc00fc7947 */ /* 0x000fc0000383ffff */
[----:B------:R-:W-:-:S00]  /*6fa0*/  NOP ;  /* 0x0000000000007918 */ /* 0x000fc00000000000 */
        /* <DEDUP_REMOVED lines=13> */
.L_x_130:


//--------------------- .nv.shared._ZN9deep_gemm24sm100_fp8_gemm_1d1d_implILN4cute4UMMA5MajorE0ELS3_0ELj0ELj7168ELj2048ELj128ELj224ELj128ELj1ELj128ELj128ELj64ELj6ELj128ELj128ELj2ELb0ELj150ELNS_8GemmTypeE0ELb0EN7cutlass10bfloat16_tENS_16EpilogueIdentityEEEvPijjj14CUtensorMap_stS9_S9_S9_S9_ --------------------------
	.section	.nv.shared._ZN9deep_gemm24sm100_fp8_gemm_1d1d_implILN4cute4UMMA5MajorE0ELS3_0ELj0ELj7168ELj2048ELj128ELj224ELj128ELj1ELj128ELj128ELj64ELj6ELj128ELj128ELj2ELb0ELj150ELNS_8GemmTypeE0ELb0EN7cutlass10bfloat16_tENS_16EpilogueIdentityEEEvPijjj14CUtensorMap_stS9_S9_S9_S9_,"aw",@nobits
	.sectionflags	@""
	.align	1024
	.zero		1024


//--------------------- .nv.shared.reserved.0     --------------------------
	.section	.nv.shared.reserved.0,"aw",@nobits
	.align	8
	.weak		__nv_reservedSMEM_offset_0_alias
	.size		__nv_reservedSMEM_offset_0_alias, 0, 64
	.other		__nv_reservedSMEM_offset_0_alias,@"STO_CUDA_RESERVED_SHARED STV_DEFAULT"
__nv_reservedSMEM_offset_0_alias:
	.zero		0
.nv.shared.reserved.0:
	.zero		64
	.weak		__nv_reservedSMEM_allocation_phase
	.type		__nv_reservedSMEM_allocation_phase,@object
	.size		__nv_reservedSMEM_allocation_phase,(.L_0 - __nv_reservedSMEM_allocation_phase)
__nv_reservedSMEM_allocation_phase:
	.zero		1
.L_0:
	.zero		7
	.weak		__nv_reservedSMEM_devtool_atexit_pc
	.type		__nv_reservedSMEM_devtool_atexit_pc,@object
	.size		__nv_reservedSMEM_devtool_atexit_pc,(__nv_reservedSMEM_allocation_mask - __nv_reservedSMEM_devtool_atexit_pc)
__nv_reservedSMEM_devtool_atexit_pc:
	.zero		8
	.weak		__nv_reservedSMEM_allocation_mask
	.type		__nv_reservedSMEM_allocation_mask,@object
	.size		__nv_reservedSMEM_allocation_mask,(.L_2 - __nv_reservedSMEM_allocation_mask)
__nv_reservedSMEM_allocation_mask:
	.zero		4
.L_2:
	.zero		4
	.weak		__nv_reservedSMEM_tmem_allocation_pipeline_mbarrier
	.type		__nv_reservedSMEM_tmem_allocation_pipeline_mbarrier,@object
	.size		__nv_reservedSMEM_tmem_allocation_pipeline_mbarrier,(__nv_reservedSMEM_tmem_allocation_pipeline_mbarrier_parity - __nv_reservedSMEM_tmem_allocation_pipeline_mbarrier)
__nv_reservedSMEM_tmem_allocation_pipeline_mbarrier:
	.zero		8
	.weak		__nv_reservedSMEM_tmem_allocation_pipeline_mbarrier_parity
	.type		__nv_reservedSMEM_tmem_allocation_pipeline_mbarrier_parity,@object
	.size		__nv_reservedSMEM_tmem_allocation_pipeline_mbarrier_parity,(.L_4 - __nv_reservedSMEM_tmem_allocation_pipeline_mbarrier_parity)
__nv_reservedSMEM_tmem_allocation_pipeline_mbarrier_parity:
	.zero		4
.L_4:


//--------------------- .nv.global                --------------------------
	.section	.nv.global,"aw",@nobits
.nv.global:
	.type		_ZN47_INTERNAL_13b6b70a_9_kernel_cu_404d1a83_28973534cute1_E,@object
	.size		_ZN47_INTERNAL_13b6b70a_9_kernel_cu_404d1a83_28973534cute1_E,(_ZN47_INTERNAL_13b6b70a_9_kernel_cu_404d1a83_28973534cuda3std3__45__cpo6cbeginE - _ZN47_INTERNAL_13b6b70a_9_kernel_cu_404d1a83_28973534cute1_E)
_ZN47_INTERNAL_13b6b70a_9_kernel_cu_404d1a83_28973534cute1_E:
	.zero		1
	.type		_ZN47_INTERNAL_13b6b70a_9_kernel_cu_404d1a83_28973534cuda3std3__45__cpo6cbeginE,@object
	.size		_ZN47_INTERNAL_13b6b70a_9_kernel_cu_404d1a83_28973534cuda3std3__45__cpo6cbeginE,(_ZN47_INTERNAL_13b6b70a_9_kernel_cu_404d1a83_28973534cuda3std3__48in_placeE - _ZN47_INTERNAL_13b6b70a_9_kernel_cu_404d1a83_28973534cuda3std3__45__cpo6cbeginE)
_ZN47_INTERNAL_13b6b70a_9_kernel_cu_404d1a83_28973534cuda3std3__45__cpo6cbeginE:
	.zero		1
	.type		_ZN47_INTERNAL_13b6b70a_9_kernel_cu_404d1a83_28973534cuda3std3__48in_placeE,@object
	.size		_ZN47_INTERNAL_13b6b70a_9_kernel_cu_404d1a83_28973534cuda3std3__48in_placeE,(_ZN47_INTERNAL_13b6b70a_9_kernel_cu_404d1a83_28973534cuda3std6ranges3__45__cpo9iter_moveE - _ZN47_INTERNAL_13b6b70a_9_kernel_cu_404d1a83_28973534cuda3std3__48in_placeE)
_ZN47_INTERNAL_13b6b70a_9_kernel_cu_404d1a83_28973534cuda3std3__48in_placeE:
	.zero		1
	.type		_ZN47_INTERNAL_13b6b70a_9_kernel_cu_404d1a83_28973534cuda3std6ranges3__45__cpo9iter_moveE,@object
	.size		_ZN47_INTERNAL_13b6b70a_9_kernel_cu_404d1a83_28973534cuda3std6ranges3__45__cpo9iter_moveE,(_ZN47_INTERNAL_13b6b70a_9_kernel_cu_404d1a83_28973534cuda3std3__45__cpo5beginE - _ZN47_INTERNAL_13b6b70a_9_kernel_cu_404d1a83_28973534cuda3std6ranges3__45__cpo9iter_moveE)
_ZN47_INTERNAL_13b6b70a_9_kernel_cu_404d1a83_28973534cuda3std6ranges3__45__cpo9iter_moveE:
	.zero		1
	.type		_ZN47_INTERNAL_13b6b70a_9_kernel_cu_404d1a83_28973534cuda3std3__45__cpo5beginE,@object
	.size		_ZN47_INTERNAL_13b6b70a_9_kernel_cu_404d1a83_28973534cuda3std3__45__cpo5beginE,(_ZN47_INTERNAL_13b6b70a_9_kernel_cu_404d1a83_28973534cuda3std3__449_GLOBAL__N__13b6b70a_9_kernel_cu_404d1a83_28973536ignoreE - _ZN47_INTERNAL_13b6b70a_9_kernel_cu_404d1a83_28973534cuda3std3__45__cpo5beginE)
_ZN47_INTERNAL_13b6b70a_9_kernel_cu_404d1a83_28973534cuda3std3__45__cpo5beginE:
	.zero		1
	.type		_ZN47_INTERNAL_13b6b70a_9_kernel_cu_404d1a83_28973534cuda3std3__449_GLOBAL__N__13b6b70a_9_kernel_cu_404d1a83_28973536ignoreE,@object
	.size		_ZN47_INTERNAL_13b6b70a_9_kernel_cu_404d1a83_28973534cuda3std3__449_GLOBAL__N__13b6b70a_9_kernel_cu_404d1a83_28973536ignoreE,(_ZN47_INTERNAL_13b6b70a_9_kernel_cu_404d1a83_28973534cute7productE - _ZN47_INTERNAL_13b6b70a_9_kernel_cu_404d1a83_28973534cuda3std3__449_GLOBAL__N__13b6b70a_9_kernel_cu_404d1a83_28973536ignoreE)
_ZN47_INTERNAL_13b6b70a_9_kernel_cu_404d1a83_28973534cuda3std3__449_GLOBAL__N__13b6b70a_9_kernel_cu_404d1a83_28973536ignoreE:
	.zero		1
	.type		_ZN47_INTERNAL_13b6b70a_9_kernel_cu_404d1a83_28973534cute7productE,@object
	.size		_ZN47_INTERNAL_13b6b70a_9_kernel_cu_404d1a83_28973534cute7productE,(_ZN47_INTERNAL_13b6b70a_9_kernel_cu_404d1a83_28973534cuda3std3__45__cpo3endE - _ZN47_INTERNAL_13b6b70a_9_kernel_cu_404d1a83_28973534cute7productE)
_ZN47_INTERNAL_13b6b70a_9_kernel_cu_404d1a83_28973534cute7productE:
	.zero		1
	.type		_ZN47_INTERNAL_13b6b70a_9_kernel_cu_404d1a83_28973534cuda3std3__45__cpo3endE,@object
	.size		_ZN47_INTERNAL_13b6b70a_9_kernel_cu_404d1a83_28973534cuda3std3__45__cpo3endE,(_ZN47_INTERNAL_13b6b70a_9_kernel_cu_404d1a83_28973534cuda3std3__419piecewise_constructE - _ZN47_INTERNAL_13b6b70a_9_kernel_cu_404d1a83_28973534cuda3std3__45__cpo3endE)
_ZN47_INTERNAL_13b6b70a_9_kernel_cu_404d1a83_28973534cuda3std3__45__cpo3endE:
	.zero		1
	.type		_ZN47_INTERNAL_13b6b70a_9_kernel_cu_404d1a83_28973534cuda3std3__419piecewise_constructE,@object
	.size		_ZN47_INTERNAL_13b6b70a_9_kernel_cu_404d1a83_28973534cuda3std3__419piecewise_constructE,(_ZN47_INTERNAL_13b6b70a_9_kernel_cu_404d1a83_28973534cuda3std3__45__cpo4cendE - _ZN47_INTERNAL_13b6b70a_9_kernel_cu_404d1a83_28973534cuda3std3__419piecewise_constructE)
_ZN47_INTERNAL_13b6b70a_9_kernel_cu_404d1a83_28973534cuda3std3__419piecewise_constructE:
	.zero		1
	.type		_ZN47_INTERNAL_13b6b70a_9_kernel_cu_404d1a83_28973534cuda3std3__45__cpo4cendE,@object
	.size		_ZN47_INTERNAL_13b6b70a_9_kernel_cu_404d1a83_28973534cuda3std3__45__cpo4cendE,(_ZN47_INTERNAL_13b6b70a_9_kernel_cu_404d1a83_28973534cuda3std6ranges3__45__cpo4swapE - _ZN47_INTERNAL_13b6b70a_9_kernel_cu_404d1a83_28973534cuda3std3__45__cpo4cendE)
_ZN47_INTERNAL_13b6b70a_9_kernel_cu_404d1a83_28973534cuda3std3__45__cpo4cendE:
	.zero		1
	.type		_ZN47_INTERNAL_13b6b70a_9_kernel_cu_404d1a83_28973534cuda3std6ranges3__45__cpo4swapE,@object
	.size		_ZN47_INTERNAL_13b6b70a_9_kernel_cu_404d1a83_28973534cuda3std6ranges3__45__cpo4swapE,(.L_12 - _ZN47_INTERNAL_13b6b70a_9_kernel_cu_404d1a83_28973534cuda3std6ranges3__45__cpo4swapE)
_ZN47_INTERNAL_13b6b70a_9_kernel_cu_404d1a83_28973534cuda3std6ranges3__45__cpo4swapE:
	.zero		1
.L_12:


//--------------------- .nv.constant0._ZN9deep_gemm24sm100_fp8_gemm_1d1d_implILN4cute4UMMA5MajorE0ELS3_0ELj0ELj7168ELj2048ELj128ELj224ELj128ELj1ELj128ELj128ELj64ELj6ELj128ELj128ELj2ELb0ELj150ELNS_8GemmTypeE0ELb0EN7cutlass10bfloat16_tENS_16EpilogueIdentityEEEvPijjj14CUtensorMap_stS9_S9_S9_S9_ --------------------------
	.section	.nv.constant0._ZN9deep_gemm24sm100_fp8_gemm_1d1d_implILN4cute4UMMA5MajorE0ELS3_0ELj0ELj7168ELj2048ELj128ELj224ELj128ELj1ELj128ELj128ELj64ELj6ELj128ELj128ELj2ELb0ELj150ELNS_8GemmTypeE0ELb0EN7cutlass10bfloat16_tENS_16EpilogueIdentityEEEvPijjj14CUtensorMap_stS9_S9_S9_S9_,"a",@progbits
	.sectionflags	@""
	.align	4
.nv.constant0._ZN9deep_gemm24sm100_fp8_gemm_1d1d_implILN4cute4UMMA5MajorE0ELS3_0ELj0ELj7168ELj2048ELj128ELj224ELj128ELj1ELj128ELj128ELj64ELj6ELj128ELj128ELj2ELb0ELj150ELNS_8GemmTypeE0ELb0EN7cutlass10bfloat16_tENS_16EpilogueIdentityEEEvPijjj14CUtensorMap_stS9_S9_S9_S9_:
	.zero		1600


//--------------------- SYMBOLS --------------------------

	.type		.nv.reservedSmem.offset0,@object
	.size		.nv.reservedSmem.offset0,0x4
	.type		.nv.reservedSmem.cap,@object
	.size		.nv.reservedSmem.cap,0x4
